//
// Generated by NVIDIA NVVM Compiler
//
// Compiler Build ID: CL-36424714
// Cuda compilation tools, release 13.0, V13.0.88
// Based on NVVM 20.0.0
//

.version 9.0
.target sm_100
.address_size 64

	// .globl	_Z21box_filter_horizontalPKfPfiii

.visible .entry _Z21box_filter_horizontalPKfPfiii(
	.param .u64 .ptr .align 1 _Z21box_filter_horizontalPKfPfiii_param_0,
	.param .u64 .ptr .align 1 _Z21box_filter_horizontalPKfPfiii_param_1,
	.param .u32 _Z21box_filter_horizontalPKfPfiii_param_2,
	.param .u32 _Z21box_filter_horizontalPKfPfiii_param_3,
	.param .u32 _Z21box_filter_horizontalPKfPfiii_param_4
)
{
	.reg .pred 	%p<17>;
	.reg .b16 	%rs<3>;
	.reg .b32 	%r<274>;
	.reg .b32 	%f<160>;
	.reg .b64 	%rd<133>;

	ld.param.u64 	%rd4, [_Z21box_filter_horizontalPKfPfiii_param_0];
	ld.param.u64 	%rd3, [_Z21box_filter_horizontalPKfPfiii_param_1];
	ld.param.u32 	%r44, [_Z21box_filter_horizontalPKfPfiii_param_2];
	ld.param.u32 	%r46, [_Z21box_filter_horizontalPKfPfiii_param_3];
	ld.param.u32 	%r45, [_Z21box_filter_horizontalPKfPfiii_param_4];
	cvta.to.global.u64 	%rd1, %rd4;
	mov.u32 	%r47, %ctaid.x;
	mov.u32 	%r48, %ntid.x;
	mov.u32 	%r49, %tid.x;
	mad.lo.s32 	%r1, %r47, %r48, %r49;
	setp.ge.s32 	%p1, %r1, %r46;
	@%p1 bra 	$L__BB0_25;
	mul.lo.s32 	%r2, %r44, %r1;
	shl.b32 	%r3, %r45, 1;
	or.b32  	%r4, %r3, 1;
	cvt.rn.f32.s32 	%f20, %r4;
	rcp.rn.f32 	%f1, %f20;
	setp.lt.s32 	%p2, %r45, 0;
	mov.f32 	%f152, 0f00000000;
	@%p2 bra 	$L__BB0_12;
	neg.s32 	%r263, %r45;
	add.s32 	%r6, %r44, -1;
	setp.lt.u32 	%p3, %r45, 8;
	mov.f32 	%f152, 0f00000000;
	@%p3 bra 	$L__BB0_6;
	sub.s32 	%r261, 7, %r45;
	and.b32  	%r50, %r4, -16;
	neg.s32 	%r260, %r50;
	mov.f32 	%f152, 0f00000000;
$L__BB0_4:
	.pragma "nounroll";
	add.s32 	%r51, %r261, -7;
	min.s32 	%r52, %r6, %r51;
	max.s32 	%r53, %r52, 0;
	add.s32 	%r54, %r53, %r2;
	mul.wide.s32 	%rd5, %r54, 4;
	add.s64 	%rd6, %rd1, %rd5;
	ld.global.f32 	%f23, [%rd6];
	add.f32 	%f24, %f152, %f23;
	add.s32 	%r55, %r261, -6;
	min.s32 	%r56, %r6, %r55;
	max.s32 	%r57, %r56, 0;
	add.s32 	%r58, %r57, %r2;
	mul.wide.s32 	%rd7, %r58, 4;
	add.s64 	%rd8, %rd1, %rd7;
	ld.global.f32 	%f25, [%rd8];
	add.f32 	%f26, %f24, %f25;
	add.s32 	%r59, %r261, -5;
	min.s32 	%r60, %r6, %r59;
	max.s32 	%r61, %r60, 0;
	add.s32 	%r62, %r61, %r2;
	mul.wide.s32 	%rd9, %r62, 4;
	add.s64 	%rd10, %rd1, %rd9;
	ld.global.f32 	%f27, [%rd10];
	add.f32 	%f28, %f26, %f27;
	add.s32 	%r63, %r261, -4;
	min.s32 	%r64, %r6, %r63;
	max.s32 	%r65, %r64, 0;
	add.s32 	%r66, %r65, %r2;
	mul.wide.s32 	%rd11, %r66, 4;
	add.s64 	%rd12, %rd1, %rd11;
	ld.global.f32 	%f29, [%rd12];
	add.f32 	%f30, %f28, %f29;
	add.s32 	%r67, %r261, -3;
	min.s32 	%r68, %r6, %r67;
	max.s32 	%r69, %r68, 0;
	add.s32 	%r70, %r69, %r2;
	mul.wide.s32 	%rd13, %r70, 4;
	add.s64 	%rd14, %rd1, %rd13;
	ld.global.f32 	%f31, [%rd14];
	add.f32 	%f32, %f30, %f31;
	add.s32 	%r71, %r261, -2;
	min.s32 	%r72, %r6, %r71;
	max.s32 	%r73, %r72, 0;
	add.s32 	%r74, %r73, %r2;
	mul.wide.s32 	%rd15, %r74, 4;
	add.s64 	%rd16, %rd1, %rd15;
	ld.global.f32 	%f33, [%rd16];
	add.f32 	%f34, %f32, %f33;
	add.s32 	%r75, %r261, -1;
	min.s32 	%r76, %r6, %r75;
	max.s32 	%r77, %r76, 0;
	add.s32 	%r78, %r77, %r2;
	mul.wide.s32 	%rd17, %r78, 4;
	add.s64 	%rd18, %rd1, %rd17;
	ld.global.f32 	%f35, [%rd18];
	add.f32 	%f36, %f34, %f35;
	add.s32 	%r79, %r261, 8;
	min.s32 	%r80, %r6, %r261;
	max.s32 	%r81, %r80, 0;
	add.s32 	%r82, %r81, %r2;
	mul.wide.s32 	%rd19, %r82, 4;
	add.s64 	%rd20, %rd1, %rd19;
	ld.global.f32 	%f37, [%rd20];
	add.f32 	%f38, %f36, %f37;
	add.s32 	%r83, %r261, 1;
	min.s32 	%r84, %r6, %r83;
	max.s32 	%r85, %r84, 0;
	add.s32 	%r86, %r85, %r2;
	mul.wide.s32 	%rd21, %r86, 4;
	add.s64 	%rd22, %rd1, %rd21;
	ld.global.f32 	%f39, [%rd22];
	add.f32 	%f40, %f38, %f39;
	add.s32 	%r87, %r261, 2;
	min.s32 	%r88, %r6, %r87;
	max.s32 	%r89, %r88, 0;
	add.s32 	%r90, %r89, %r2;
	mul.wide.s32 	%rd23, %r90, 4;
	add.s64 	%rd24, %rd1, %rd23;
	ld.global.f32 	%f41, [%rd24];
	add.f32 	%f42, %f40, %f41;
	add.s32 	%r91, %r261, 3;
	min.s32 	%r92, %r6, %r91;
	max.s32 	%r93, %r92, 0;
	add.s32 	%r94, %r93, %r2;
	mul.wide.s32 	%rd25, %r94, 4;
	add.s64 	%rd26, %rd1, %rd25;
	ld.global.f32 	%f43, [%rd26];
	add.f32 	%f44, %f42, %f43;
	add.s32 	%r95, %r261, 4;
	min.s32 	%r96, %r6, %r95;
	max.s32 	%r97, %r96, 0;
	add.s32 	%r98, %r97, %r2;
	mul.wide.s32 	%rd27, %r98, 4;
	add.s64 	%rd28, %rd1, %rd27;
	ld.global.f32 	%f45, [%rd28];
	add.f32 	%f46, %f44, %f45;
	add.s32 	%r99, %r261, 5;
	min.s32 	%r100, %r6, %r99;
	max.s32 	%r101, %r100, 0;
	add.s32 	%r102, %r101, %r2;
	mul.wide.s32 	%rd29, %r102, 4;
	add.s64 	%rd30, %rd1, %rd29;
	ld.global.f32 	%f47, [%rd30];
	add.f32 	%f48, %f46, %f47;
	add.s32 	%r103, %r261, 6;
	min.s32 	%r104, %r6, %r103;
	max.s32 	%r105, %r104, 0;
	add.s32 	%r106, %r105, %r2;
	mul.wide.s32 	%rd31, %r106, 4;
	add.s64 	%rd32, %rd1, %rd31;
	ld.global.f32 	%f49, [%rd32];
	add.f32 	%f50, %f48, %f49;
	add.s32 	%r107, %r261, 7;
	min.s32 	%r108, %r6, %r107;
	max.s32 	%r109, %r108, 0;
	add.s32 	%r110, %r109, %r2;
	mul.wide.s32 	%rd33, %r110, 4;
	add.s64 	%rd34, %rd1, %rd33;
	ld.global.f32 	%f51, [%rd34];
	add.f32 	%f52, %f50, %f51;
	min.s32 	%r111, %r6, %r79;
	max.s32 	%r112, %r111, 0;
	add.s32 	%r113, %r112, %r2;
	mul.wide.s32 	%rd35, %r113, 4;
	add.s64 	%rd36, %rd1, %rd35;
	ld.global.f32 	%f53, [%rd36];
	add.f32 	%f152, %f52, %f53;
	add.s32 	%r261, %r261, 16;
	add.s32 	%r260, %r260, 16;
	setp.ne.s32 	%p4, %r260, 0;
	@%p4 bra 	$L__BB0_4;
	add.s32 	%r263, %r261, -7;
$L__BB0_6:
	and.b32  	%r114, %r3, 14;
	setp.lt.u32 	%p5, %r114, 7;
	@%p5 bra 	$L__BB0_8;
	min.s32 	%r115, %r6, %r263;
	max.s32 	%r116, %r115, 0;
	add.s32 	%r117, %r116, %r2;
	mul.wide.s32 	%rd37, %r117, 4;
	add.s64 	%rd38, %rd1, %rd37;
	ld.global.f32 	%f54, [%rd38];
	add.f32 	%f55, %f152, %f54;
	add.s32 	%r118, %r263, 1;
	min.s32 	%r119, %r6, %r118;
	max.s32 	%r120, %r119, 0;
	add.s32 	%r121, %r120, %r2;
	mul.wide.s32 	%rd39, %r121, 4;
	add.s64 	%rd40, %rd1, %rd39;
	ld.global.f32 	%f56, [%rd40];
	add.f32 	%f57, %f55, %f56;
	add.s32 	%r122, %r263, 2;
	min.s32 	%r123, %r6, %r122;
	max.s32 	%r124, %r123, 0;
	add.s32 	%r125, %r124, %r2;
	mul.wide.s32 	%rd41, %r125, 4;
	add.s64 	%rd42, %rd1, %rd41;
	ld.global.f32 	%f58, [%rd42];
	add.f32 	%f59, %f57, %f58;
	add.s32 	%r126, %r263, 3;
	min.s32 	%r127, %r6, %r126;
	max.s32 	%r128, %r127, 0;
	add.s32 	%r129, %r128, %r2;
	mul.wide.s32 	%rd43, %r129, 4;
	add.s64 	%rd44, %rd1, %rd43;
	ld.global.f32 	%f60, [%rd44];
	add.f32 	%f61, %f59, %f60;
	add.s32 	%r130, %r263, 4;
	min.s32 	%r131, %r6, %r130;
	max.s32 	%r132, %r131, 0;
	add.s32 	%r133, %r132, %r2;
	mul.wide.s32 	%rd45, %r133, 4;
	add.s64 	%rd46, %rd1, %rd45;
	ld.global.f32 	%f62, [%rd46];
	add.f32 	%f63, %f61, %f62;
	add.s32 	%r134, %r263, 5;
	min.s32 	%r135, %r6, %r134;
	max.s32 	%r136, %r135, 0;
	add.s32 	%r137, %r136, %r2;
	mul.wide.s32 	%rd47, %r137, 4;
	add.s64 	%rd48, %rd1, %rd47;
	ld.global.f32 	%f64, [%rd48];
	add.f32 	%f65, %f63, %f64;
	add.s32 	%r138, %r263, 6;
	min.s32 	%r139, %r6, %r138;
	max.s32 	%r140, %r139, 0;
	add.s32 	%r141, %r140, %r2;
	mul.wide.s32 	%rd49, %r141, 4;
	add.s64 	%rd50, %rd1, %rd49;
	ld.global.f32 	%f66, [%rd50];
	add.f32 	%f67, %f65, %f66;
	add.s32 	%r142, %r263, 7;
	min.s32 	%r143, %r6, %r142;
	max.s32 	%r144, %r143, 0;
	add.s32 	%r145, %r144, %r2;
	mul.wide.s32 	%rd51, %r145, 4;
	add.s64 	%rd52, %rd1, %rd51;
	ld.global.f32 	%f68, [%rd52];
	add.f32 	%f152, %f67, %f68;
	add.s32 	%r263, %r263, 8;
$L__BB0_8:
	and.b32  	%r146, %r3, 6;
	setp.lt.u32 	%p6, %r146, 3;
	@%p6 bra 	$L__BB0_10;
	min.s32 	%r147, %r6, %r263;
	max.s32 	%r148, %r147, 0;
	add.s32 	%r149, %r148, %r2;
	mul.wide.s32 	%rd53, %r149, 4;
	add.s64 	%rd54, %rd1, %rd53;
	ld.global.f32 	%f69, [%rd54];
	add.f32 	%f70, %f152, %f69;
	add.s32 	%r150, %r263, 1;
	min.s32 	%r151, %r6, %r150;
	max.s32 	%r152, %r151, 0;
	add.s32 	%r153, %r152, %r2;
	mul.wide.s32 	%rd55, %r153, 4;
	add.s64 	%rd56, %rd1, %rd55;
	ld.global.f32 	%f71, [%rd56];
	add.f32 	%f72, %f70, %f71;
	add.s32 	%r154, %r263, 2;
	min.s32 	%r155, %r6, %r154;
	max.s32 	%r156, %r155, 0;
	add.s32 	%r157, %r156, %r2;
	mul.wide.s32 	%rd57, %r157, 4;
	add.s64 	%rd58, %rd1, %rd57;
	ld.global.f32 	%f73, [%rd58];
	add.f32 	%f74, %f72, %f73;
	add.s32 	%r158, %r263, 3;
	min.s32 	%r159, %r6, %r158;
	max.s32 	%r160, %r159, 0;
	add.s32 	%r161, %r160, %r2;
	mul.wide.s32 	%rd59, %r161, 4;
	add.s64 	%rd60, %rd1, %rd59;
	ld.global.f32 	%f75, [%rd60];
	add.f32 	%f152, %f74, %f75;
	add.s32 	%r263, %r263, 4;
$L__BB0_10:
	cvt.u16.u32 	%rs1, %r45;
	and.b16  	%rs2, %rs1, 1;
	mul.wide.u16 	%r162, %rs2, 2;
	neg.s32 	%r265, %r162;
$L__BB0_11:
	.pragma "nounroll";
	min.s32 	%r163, %r6, %r263;
	max.s32 	%r164, %r163, 0;
	add.s32 	%r165, %r164, %r2;
	mul.wide.s32 	%rd61, %r165, 4;
	add.s64 	%rd62, %rd1, %rd61;
	ld.global.f32 	%f76, [%rd62];
	add.f32 	%f152, %f152, %f76;
	add.s32 	%r263, %r263, 1;
	add.s32 	%r265, %r265, 1;
	setp.ne.s32 	%p7, %r265, 1;
	@%p7 bra 	$L__BB0_11;
$L__BB0_12:
	mul.f32 	%f77, %f1, %f152;
	cvta.to.global.u64 	%rd63, %rd3;
	mul.wide.s32 	%rd64, %r2, 4;
	add.s64 	%rd2, %rd63, %rd64;
	st.global.f32 	[%rd2], %f77;
	setp.lt.s32 	%p8, %r44, 2;
	@%p8 bra 	$L__BB0_25;
	add.s32 	%r24, %r44, -1;
	not.b32 	%r25, %r45;
	add.s32 	%r167, %r44, -2;
	and.b32  	%r26, %r24, 7;
	setp.lt.u32 	%p9, %r167, 7;
	mov.b32 	%r272, 1;
	@%p9 bra 	$L__BB0_17;
	and.b32  	%r169, %r24, -8;
	neg.s32 	%r270, %r169;
	sub.s32 	%r268, 3, %r45;
	mov.b32 	%r269, 4;
	mov.u32 	%r267, %r45;
$L__BB0_15:
	.pragma "nounroll";
	add.s32 	%r170, %r269, -3;
	add.s32 	%r171, %r267, 1;
	min.s32 	%r172, %r24, %r171;
	add.s32 	%r173, %r268, -3;
	max.s32 	%r174, %r173, 0;
	add.s32 	%r175, %r172, %r2;
	mul.wide.s32 	%rd65, %r175, 4;
	add.s64 	%rd66, %rd1, %rd65;
	ld.global.f32 	%f78, [%rd66];
	add.f32 	%f79, %f152, %f78;
	add.s32 	%r176, %r174, %r2;
	mul.wide.s32 	%rd67, %r176, 4;
	add.s64 	%rd68, %rd1, %rd67;
	ld.global.f32 	%f80, [%rd68];
	sub.f32 	%f81, %f79, %f80;
	mul.f32 	%f82, %f1, %f81;
	mul.wide.s32 	%rd69, %r170, 4;
	add.s64 	%rd70, %rd2, %rd69;
	st.global.f32 	[%rd70], %f82;
	add.s32 	%r177, %r267, 2;
	min.s32 	%r178, %r24, %r177;
	add.s32 	%r179, %r268, -2;
	max.s32 	%r180, %r179, 0;
	add.s32 	%r181, %r178, %r2;
	mul.wide.s32 	%rd71, %r181, 4;
	add.s64 	%rd72, %rd1, %rd71;
	ld.global.f32 	%f83, [%rd72];
	add.f32 	%f84, %f81, %f83;
	add.s32 	%r182, %r180, %r2;
	mul.wide.s32 	%rd73, %r182, 4;
	add.s64 	%rd74, %rd1, %rd73;
	ld.global.f32 	%f85, [%rd74];
	sub.f32 	%f86, %f84, %f85;
	mul.f32 	%f87, %f1, %f86;
	st.global.f32 	[%rd70+4], %f87;
	add.s32 	%r183, %r267, 3;
	min.s32 	%r184, %r24, %r183;
	add.s32 	%r185, %r268, -1;
	max.s32 	%r186, %r185, 0;
	add.s32 	%r187, %r184, %r2;
	mul.wide.s32 	%rd75, %r187, 4;
	add.s64 	%rd76, %rd1, %rd75;
	ld.global.f32 	%f88, [%rd76];
	add.f32 	%f89, %f86, %f88;
	add.s32 	%r188, %r186, %r2;
	mul.wide.s32 	%rd77, %r188, 4;
	add.s64 	%rd78, %rd1, %rd77;
	ld.global.f32 	%f90, [%rd78];
	sub.f32 	%f91, %f89, %f90;
	mul.f32 	%f92, %f1, %f91;
	st.global.f32 	[%rd70+8], %f92;
	add.s32 	%r189, %r267, 4;
	min.s32 	%r190, %r24, %r189;
	add.s32 	%r191, %r268, 4;
	max.s32 	%r192, %r268, 0;
	add.s32 	%r193, %r190, %r2;
	mul.wide.s32 	%rd79, %r193, 4;
	add.s64 	%rd80, %rd1, %rd79;
	ld.global.f32 	%f93, [%rd80];
	add.f32 	%f94, %f91, %f93;
	add.s32 	%r194, %r192, %r2;
	mul.wide.s32 	%rd81, %r194, 4;
	add.s64 	%rd82, %rd1, %rd81;
	ld.global.f32 	%f95, [%rd82];
	sub.f32 	%f96, %f94, %f95;
	mul.f32 	%f97, %f1, %f96;
	st.global.f32 	[%rd70+12], %f97;
	add.s32 	%r195, %r267, 5;
	min.s32 	%r196, %r24, %r195;
	add.s32 	%r197, %r268, 1;
	max.s32 	%r198, %r197, 0;
	add.s32 	%r199, %r196, %r2;
	mul.wide.s32 	%rd83, %r199, 4;
	add.s64 	%rd84, %rd1, %rd83;
	ld.global.f32 	%f98, [%rd84];
	add.f32 	%f99, %f96, %f98;
	add.s32 	%r200, %r198, %r2;
	mul.wide.s32 	%rd85, %r200, 4;
	add.s64 	%rd86, %rd1, %rd85;
	ld.global.f32 	%f100, [%rd86];
	sub.f32 	%f101, %f99, %f100;
	mul.f32 	%f102, %f1, %f101;
	st.global.f32 	[%rd70+16], %f102;
	add.s32 	%r201, %r267, 6;
	min.s32 	%r202, %r24, %r201;
	add.s32 	%r203, %r268, 2;
	max.s32 	%r204, %r203, 0;
	add.s32 	%r205, %r202, %r2;
	mul.wide.s32 	%rd87, %r205, 4;
	add.s64 	%rd88, %rd1, %rd87;
	ld.global.f32 	%f103, [%rd88];
	add.f32 	%f104, %f101, %f103;
	add.s32 	%r206, %r204, %r2;
	mul.wide.s32 	%rd89, %r206, 4;
	add.s64 	%rd90, %rd1, %rd89;
	ld.global.f32 	%f105, [%rd90];
	sub.f32 	%f106, %f104, %f105;
	mul.f32 	%f107, %f1, %f106;
	st.global.f32 	[%rd70+20], %f107;
	add.s32 	%r207, %r267, 7;
	min.s32 	%r208, %r24, %r207;
	add.s32 	%r209, %r268, 3;
	max.s32 	%r210, %r209, 0;
	add.s32 	%r211, %r208, %r2;
	mul.wide.s32 	%rd91, %r211, 4;
	add.s64 	%rd92, %rd1, %rd91;
	ld.global.f32 	%f108, [%rd92];
	add.f32 	%f109, %f106, %f108;
	add.s32 	%r212, %r210, %r2;
	mul.wide.s32 	%rd93, %r212, 4;
	add.s64 	%rd94, %rd1, %rd93;
	ld.global.f32 	%f110, [%rd94];
	sub.f32 	%f111, %f109, %f110;
	mul.f32 	%f112, %f1, %f111;
	st.global.f32 	[%rd70+24], %f112;
	add.s32 	%r267, %r267, 8;
	min.s32 	%r213, %r24, %r267;
	max.s32 	%r214, %r191, 0;
	add.s32 	%r215, %r213, %r2;
	mul.wide.s32 	%rd95, %r215, 4;
	add.s64 	%rd96, %rd1, %rd95;
	ld.global.f32 	%f113, [%rd96];
	add.f32 	%f114, %f111, %f113;
	add.s32 	%r216, %r214, %r2;
	mul.wide.s32 	%rd97, %r216, 4;
	add.s64 	%rd98, %rd1, %rd97;
	ld.global.f32 	%f115, [%rd98];
	sub.f32 	%f152, %f114, %f115;
	mul.f32 	%f116, %f1, %f152;
	st.global.f32 	[%rd70+28], %f116;
	add.s32 	%r270, %r270, 8;
	add.s32 	%r269, %r269, 8;
	add.s32 	%r268, %r268, 8;
	setp.ne.s32 	%p10, %r270, 0;
	@%p10 bra 	$L__BB0_15;
	add.s32 	%r272, %r269, -3;
$L__BB0_17:
	setp.eq.s32 	%p11, %r26, 0;
	@%p11 bra 	$L__BB0_25;
	and.b32  	%r39, %r24, 3;
	setp.lt.u32 	%p12, %r26, 4;
	@%p12 bra 	$L__BB0_20;
	add.s32 	%r217, %r272, %r45;
	min.s32 	%r218, %r24, %r217;
	add.s32 	%r219, %r272, %r25;
	max.s32 	%r220, %r219, 0;
	add.s32 	%r221, %r218, %r2;
	mul.wide.s32 	%rd99, %r221, 4;
	add.s64 	%rd100, %rd1, %rd99;
	ld.global.f32 	%f117, [%rd100];
	add.f32 	%f118, %f152, %f117;
	add.s32 	%r222, %r220, %r2;
	mul.wide.s32 	%rd101, %r222, 4;
	add.s64 	%rd102, %rd1, %rd101;
	ld.global.f32 	%f119, [%rd102];
	sub.f32 	%f120, %f118, %f119;
	mul.f32 	%f121, %f1, %f120;
	mul.wide.s32 	%rd103, %r272, 4;
	add.s64 	%rd104, %rd2, %rd103;
	st.global.f32 	[%rd104], %f121;
	add.s32 	%r223, %r217, 1;
	min.s32 	%r224, %r24, %r223;
	sub.s32 	%r225, %r272, %r45;
	max.s32 	%r226, %r225, 0;
	add.s32 	%r227, %r224, %r2;
	mul.wide.s32 	%rd105, %r227, 4;
	add.s64 	%rd106, %rd1, %rd105;
	ld.global.f32 	%f122, [%rd106];
	add.f32 	%f123, %f120, %f122;
	add.s32 	%r228, %r226, %r2;
	mul.wide.s32 	%rd107, %r228, 4;
	add.s64 	%rd108, %rd1, %rd107;
	ld.global.f32 	%f124, [%rd108];
	sub.f32 	%f125, %f123, %f124;
	mul.f32 	%f126, %f1, %f125;
	st.global.f32 	[%rd104+4], %f126;
	add.s32 	%r229, %r217, 2;
	min.s32 	%r230, %r24, %r229;
	add.s32 	%r231, %r219, 2;
	max.s32 	%r232, %r231, 0;
	add.s32 	%r233, %r230, %r2;
	mul.wide.s32 	%rd109, %r233, 4;
	add.s64 	%rd110, %rd1, %rd109;
	ld.global.f32 	%f127, [%rd110];
	add.f32 	%f128, %f125, %f127;
	add.s32 	%r234, %r232, %r2;
	mul.wide.s32 	%rd111, %r234, 4;
	add.s64 	%rd112, %rd1, %rd111;
	ld.global.f32 	%f129, [%rd112];
	sub.f32 	%f130, %f128, %f129;
	mul.f32 	%f131, %f1, %f130;
	st.global.f32 	[%rd104+8], %f131;
	add.s32 	%r235, %r217, 3;
	min.s32 	%r236, %r24, %r235;
	add.s32 	%r237, %r219, 3;
	max.s32 	%r238, %r237, 0;
	add.s32 	%r239, %r236, %r2;
	mul.wide.s32 	%rd113, %r239, 4;
	add.s64 	%rd114, %rd1, %rd113;
	ld.global.f32 	%f132, [%rd114];
	add.f32 	%f133, %f130, %f132;
	add.s32 	%r240, %r238, %r2;
	mul.wide.s32 	%rd115, %r240, 4;
	add.s64 	%rd116, %rd1, %rd115;
	ld.global.f32 	%f134, [%rd116];
	sub.f32 	%f152, %f133, %f134;
	mul.f32 	%f135, %f1, %f152;
	st.global.f32 	[%rd104+12], %f135;
	add.s32 	%r272, %r272, 4;
$L__BB0_20:
	setp.eq.s32 	%p13, %r39, 0;
	@%p13 bra 	$L__BB0_25;
	setp.eq.s32 	%p14, %r39, 1;
	@%p14 bra 	$L__BB0_23;
	add.s32 	%r241, %r272, %r45;
	min.s32 	%r242, %r24, %r241;
	add.s32 	%r243, %r272, %r25;
	max.s32 	%r244, %r243, 0;
	add.s32 	%r245, %r242, %r2;
	mul.wide.s32 	%rd117, %r245, 4;
	add.s64 	%rd118, %rd1, %rd117;
	ld.global.f32 	%f136, [%rd118];
	add.f32 	%f137, %f152, %f136;
	add.s32 	%r246, %r244, %r2;
	mul.wide.s32 	%rd119, %r246, 4;
	add.s64 	%rd120, %rd1, %rd119;
	ld.global.f32 	%f138, [%rd120];
	sub.f32 	%f139, %f137, %f138;
	mul.f32 	%f140, %f1, %f139;
	mul.wide.s32 	%rd121, %r272, 4;
	add.s64 	%rd122, %rd2, %rd121;
	st.global.f32 	[%rd122], %f140;
	add.s32 	%r247, %r241, 1;
	min.s32 	%r248, %r24, %r247;
	sub.s32 	%r249, %r272, %r45;
	max.s32 	%r250, %r249, 0;
	add.s32 	%r251, %r248, %r2;
	mul.wide.s32 	%rd123, %r251, 4;
	add.s64 	%rd124, %rd1, %rd123;
	ld.global.f32 	%f141, [%rd124];
	add.f32 	%f142, %f139, %f141;
	add.s32 	%r252, %r250, %r2;
	mul.wide.s32 	%rd125, %r252, 4;
	add.s64 	%rd126, %rd1, %rd125;
	ld.global.f32 	%f143, [%rd126];
	sub.f32 	%f152, %f142, %f143;
	mul.f32 	%f144, %f1, %f152;
	st.global.f32 	[%rd122+4], %f144;
	add.s32 	%r272, %r272, 2;
$L__BB0_23:
	and.b32  	%r253, %r24, 1;
	setp.eq.b32 	%p15, %r253, 1;
	not.pred 	%p16, %p15;
	@%p16 bra 	$L__BB0_25;
	add.s32 	%r254, %r272, %r45;
	min.s32 	%r255, %r24, %r254;
	add.s32 	%r256, %r272, %r25;
	max.s32 	%r257, %r256, 0;
	add.s32 	%r258, %r255, %r2;
	mul.wide.s32 	%rd127, %r258, 4;
	add.s64 	%rd128, %rd1, %rd127;
	ld.global.f32 	%f145, [%rd128];
	add.f32 	%f146, %f152, %f145;
	add.s32 	%r259, %r257, %r2;
	mul.wide.s32 	%rd129, %r259, 4;
	add.s64 	%rd130, %rd1, %rd129;
	ld.global.f32 	%f147, [%rd130];
	sub.f32 	%f148, %f146, %f147;
	mul.f32 	%f149, %f1, %f148;
	mul.wide.s32 	%rd131, %r272, 4;
	add.s64 	%rd132, %rd2, %rd131;
	st.global.f32 	[%rd132], %f149;
$L__BB0_25:
	ret;

}
	// .globl	_Z19box_filter_verticalPKfPfiii
.visible .entry _Z19box_filter_verticalPKfPfiii(
	.param .u64 .ptr .align 1 _Z19box_filter_verticalPKfPfiii_param_0,
	.param .u64 .ptr .align 1 _Z19box_filter_verticalPKfPfiii_param_1,
	.param .u32 _Z19box_filter_verticalPKfPfiii_param_2,
	.param .u32 _Z19box_filter_verticalPKfPfiii_param_3,
	.param .u32 _Z19box_filter_verticalPKfPfiii_param_4
)
{
	.reg .pred 	%p<17>;
	.reg .b16 	%rs<3>;
	.reg .b32 	%r<279>;
	.reg .b32 	%f<160>;
	.reg .b64 	%rd<147>;

	ld.param.u64 	%rd4, [_Z19box_filter_verticalPKfPfiii_param_0];
	ld.param.u64 	%rd3, [_Z19box_filter_verticalPKfPfiii_param_1];
	ld.param.u32 	%r46, [_Z19box_filter_verticalPKfPfiii_param_2];
	ld.param.u32 	%r47, [_Z19box_filter_verticalPKfPfiii_param_3];
	ld.param.u32 	%r48, [_Z19box_filter_verticalPKfPfiii_param_4];
	cvta.to.global.u64 	%rd1, %rd4;
	mov.u32 	%r49, %ntid.x;
	mov.u32 	%r50, %ctaid.x;
	mov.u32 	%r51, %tid.x;
	mad.lo.s32 	%r1, %r49, %r50, %r51;
	setp.ge.s32 	%p1, %r1, %r46;
	@%p1 bra 	$L__BB1_25;
	shl.b32 	%r2, %r48, 1;
	or.b32  	%r3, %r2, 1;
	cvt.rn.f32.s32 	%f20, %r3;
	rcp.rn.f32 	%f1, %f20;
	setp.lt.s32 	%p2, %r48, 0;
	mov.f32 	%f152, 0f00000000;
	@%p2 bra 	$L__BB1_12;
	neg.s32 	%r267, %r48;
	add.s32 	%r5, %r47, -1;
	setp.lt.u32 	%p3, %r48, 8;
	mov.f32 	%f152, 0f00000000;
	@%p3 bra 	$L__BB1_6;
	sub.s32 	%r265, 7, %r48;
	and.b32  	%r52, %r3, -16;
	neg.s32 	%r264, %r52;
	mov.f32 	%f152, 0f00000000;
$L__BB1_4:
	.pragma "nounroll";
	add.s32 	%r53, %r265, -7;
	min.s32 	%r54, %r5, %r53;
	max.s32 	%r55, %r54, 0;
	mad.lo.s32 	%r56, %r55, %r46, %r1;
	mul.wide.s32 	%rd5, %r56, 4;
	add.s64 	%rd6, %rd1, %rd5;
	ld.global.f32 	%f23, [%rd6];
	add.f32 	%f24, %f152, %f23;
	add.s32 	%r57, %r265, -6;
	min.s32 	%r58, %r5, %r57;
	max.s32 	%r59, %r58, 0;
	mad.lo.s32 	%r60, %r59, %r46, %r1;
	mul.wide.s32 	%rd7, %r60, 4;
	add.s64 	%rd8, %rd1, %rd7;
	ld.global.f32 	%f25, [%rd8];
	add.f32 	%f26, %f24, %f25;
	add.s32 	%r61, %r265, -5;
	min.s32 	%r62, %r5, %r61;
	max.s32 	%r63, %r62, 0;
	mad.lo.s32 	%r64, %r63, %r46, %r1;
	mul.wide.s32 	%rd9, %r64, 4;
	add.s64 	%rd10, %rd1, %rd9;
	ld.global.f32 	%f27, [%rd10];
	add.f32 	%f28, %f26, %f27;
	add.s32 	%r65, %r265, -4;
	min.s32 	%r66, %r5, %r65;
	max.s32 	%r67, %r66, 0;
	mad.lo.s32 	%r68, %r67, %r46, %r1;
	mul.wide.s32 	%rd11, %r68, 4;
	add.s64 	%rd12, %rd1, %rd11;
	ld.global.f32 	%f29, [%rd12];
	add.f32 	%f30, %f28, %f29;
	add.s32 	%r69, %r265, -3;
	min.s32 	%r70, %r5, %r69;
	max.s32 	%r71, %r70, 0;
	mad.lo.s32 	%r72, %r71, %r46, %r1;
	mul.wide.s32 	%rd13, %r72, 4;
	add.s64 	%rd14, %rd1, %rd13;
	ld.global.f32 	%f31, [%rd14];
	add.f32 	%f32, %f30, %f31;
	add.s32 	%r73, %r265, -2;
	min.s32 	%r74, %r5, %r73;
	max.s32 	%r75, %r74, 0;
	mad.lo.s32 	%r76, %r75, %r46, %r1;
	mul.wide.s32 	%rd15, %r76, 4;
	add.s64 	%rd16, %rd1, %rd15;
	ld.global.f32 	%f33, [%rd16];
	add.f32 	%f34, %f32, %f33;
	add.s32 	%r77, %r265, -1;
	min.s32 	%r78, %r5, %r77;
	max.s32 	%r79, %r78, 0;
	mad.lo.s32 	%r80, %r79, %r46, %r1;
	mul.wide.s32 	%rd17, %r80, 4;
	add.s64 	%rd18, %rd1, %rd17;
	ld.global.f32 	%f35, [%rd18];
	add.f32 	%f36, %f34, %f35;
	add.s32 	%r81, %r265, 8;
	min.s32 	%r82, %r5, %r265;
	max.s32 	%r83, %r82, 0;
	mad.lo.s32 	%r84, %r83, %r46, %r1;
	mul.wide.s32 	%rd19, %r84, 4;
	add.s64 	%rd20, %rd1, %rd19;
	ld.global.f32 	%f37, [%rd20];
	add.f32 	%f38, %f36, %f37;
	add.s32 	%r85, %r265, 1;
	min.s32 	%r86, %r5, %r85;
	max.s32 	%r87, %r86, 0;
	mad.lo.s32 	%r88, %r87, %r46, %r1;
	mul.wide.s32 	%rd21, %r88, 4;
	add.s64 	%rd22, %rd1, %rd21;
	ld.global.f32 	%f39, [%rd22];
	add.f32 	%f40, %f38, %f39;
	add.s32 	%r89, %r265, 2;
	min.s32 	%r90, %r5, %r89;
	max.s32 	%r91, %r90, 0;
	mad.lo.s32 	%r92, %r91, %r46, %r1;
	mul.wide.s32 	%rd23, %r92, 4;
	add.s64 	%rd24, %rd1, %rd23;
	ld.global.f32 	%f41, [%rd24];
	add.f32 	%f42, %f40, %f41;
	add.s32 	%r93, %r265, 3;
	min.s32 	%r94, %r5, %r93;
	max.s32 	%r95, %r94, 0;
	mad.lo.s32 	%r96, %r95, %r46, %r1;
	mul.wide.s32 	%rd25, %r96, 4;
	add.s64 	%rd26, %rd1, %rd25;
	ld.global.f32 	%f43, [%rd26];
	add.f32 	%f44, %f42, %f43;
	add.s32 	%r97, %r265, 4;
	min.s32 	%r98, %r5, %r97;
	max.s32 	%r99, %r98, 0;
	mad.lo.s32 	%r100, %r99, %r46, %r1;
	mul.wide.s32 	%rd27, %r100, 4;
	add.s64 	%rd28, %rd1, %rd27;
	ld.global.f32 	%f45, [%rd28];
	add.f32 	%f46, %f44, %f45;
	add.s32 	%r101, %r265, 5;
	min.s32 	%r102, %r5, %r101;
	max.s32 	%r103, %r102, 0;
	mad.lo.s32 	%r104, %r103, %r46, %r1;
	mul.wide.s32 	%rd29, %r104, 4;
	add.s64 	%rd30, %rd1, %rd29;
	ld.global.f32 	%f47, [%rd30];
	add.f32 	%f48, %f46, %f47;
	add.s32 	%r105, %r265, 6;
	min.s32 	%r106, %r5, %r105;
	max.s32 	%r107, %r106, 0;
	mad.lo.s32 	%r108, %r107, %r46, %r1;
	mul.wide.s32 	%rd31, %r108, 4;
	add.s64 	%rd32, %rd1, %rd31;
	ld.global.f32 	%f49, [%rd32];
	add.f32 	%f50, %f48, %f49;
	add.s32 	%r109, %r265, 7;
	min.s32 	%r110, %r5, %r109;
	max.s32 	%r111, %r110, 0;
	mad.lo.s32 	%r112, %r111, %r46, %r1;
	mul.wide.s32 	%rd33, %r112, 4;
	add.s64 	%rd34, %rd1, %rd33;
	ld.global.f32 	%f51, [%rd34];
	add.f32 	%f52, %f50, %f51;
	min.s32 	%r113, %r5, %r81;
	max.s32 	%r114, %r113, 0;
	mad.lo.s32 	%r115, %r114, %r46, %r1;
	mul.wide.s32 	%rd35, %r115, 4;
	add.s64 	%rd36, %rd1, %rd35;
	ld.global.f32 	%f53, [%rd36];
	add.f32 	%f152, %f52, %f53;
	add.s32 	%r265, %r265, 16;
	add.s32 	%r264, %r264, 16;
	setp.ne.s32 	%p4, %r264, 0;
	@%p4 bra 	$L__BB1_4;
	add.s32 	%r267, %r265, -7;
$L__BB1_6:
	and.b32  	%r116, %r2, 14;
	setp.lt.u32 	%p5, %r116, 7;
	@%p5 bra 	$L__BB1_8;
	min.s32 	%r117, %r5, %r267;
	max.s32 	%r118, %r117, 0;
	mad.lo.s32 	%r119, %r118, %r46, %r1;
	mul.wide.s32 	%rd37, %r119, 4;
	add.s64 	%rd38, %rd1, %rd37;
	ld.global.f32 	%f54, [%rd38];
	add.f32 	%f55, %f152, %f54;
	add.s32 	%r120, %r267, 1;
	min.s32 	%r121, %r5, %r120;
	max.s32 	%r122, %r121, 0;
	mad.lo.s32 	%r123, %r122, %r46, %r1;
	mul.wide.s32 	%rd39, %r123, 4;
	add.s64 	%rd40, %rd1, %rd39;
	ld.global.f32 	%f56, [%rd40];
	add.f32 	%f57, %f55, %f56;
	add.s32 	%r124, %r267, 2;
	min.s32 	%r125, %r5, %r124;
	max.s32 	%r126, %r125, 0;
	mad.lo.s32 	%r127, %r126, %r46, %r1;
	mul.wide.s32 	%rd41, %r127, 4;
	add.s64 	%rd42, %rd1, %rd41;
	ld.global.f32 	%f58, [%rd42];
	add.f32 	%f59, %f57, %f58;
	add.s32 	%r128, %r267, 3;
	min.s32 	%r129, %r5, %r128;
	max.s32 	%r130, %r129, 0;
	mad.lo.s32 	%r131, %r130, %r46, %r1;
	mul.wide.s32 	%rd43, %r131, 4;
	add.s64 	%rd44, %rd1, %rd43;
	ld.global.f32 	%f60, [%rd44];
	add.f32 	%f61, %f59, %f60;
	add.s32 	%r132, %r267, 4;
	min.s32 	%r133, %r5, %r132;
	max.s32 	%r134, %r133, 0;
	mad.lo.s32 	%r135, %r134, %r46, %r1;
	mul.wide.s32 	%rd45, %r135, 4;
	add.s64 	%rd46, %rd1, %rd45;
	ld.global.f32 	%f62, [%rd46];
	add.f32 	%f63, %f61, %f62;
	add.s32 	%r136, %r267, 5;
	min.s32 	%r137, %r5, %r136;
	max.s32 	%r138, %r137, 0;
	mad.lo.s32 	%r139, %r138, %r46, %r1;
	mul.wide.s32 	%rd47, %r139, 4;
	add.s64 	%rd48, %rd1, %rd47;
	ld.global.f32 	%f64, [%rd48];
	add.f32 	%f65, %f63, %f64;
	add.s32 	%r140, %r267, 6;
	min.s32 	%r141, %r5, %r140;
	max.s32 	%r142, %r141, 0;
	mad.lo.s32 	%r143, %r142, %r46, %r1;
	mul.wide.s32 	%rd49, %r143, 4;
	add.s64 	%rd50, %rd1, %rd49;
	ld.global.f32 	%f66, [%rd50];
	add.f32 	%f67, %f65, %f66;
	add.s32 	%r144, %r267, 7;
	min.s32 	%r145, %r5, %r144;
	max.s32 	%r146, %r145, 0;
	mad.lo.s32 	%r147, %r146, %r46, %r1;
	mul.wide.s32 	%rd51, %r147, 4;
	add.s64 	%rd52, %rd1, %rd51;
	ld.global.f32 	%f68, [%rd52];
	add.f32 	%f152, %f67, %f68;
	add.s32 	%r267, %r267, 8;
$L__BB1_8:
	and.b32  	%r148, %r2, 6;
	setp.lt.u32 	%p6, %r148, 3;
	@%p6 bra 	$L__BB1_10;
	min.s32 	%r149, %r5, %r267;
	max.s32 	%r150, %r149, 0;
	mad.lo.s32 	%r151, %r150, %r46, %r1;
	mul.wide.s32 	%rd53, %r151, 4;
	add.s64 	%rd54, %rd1, %rd53;
	ld.global.f32 	%f69, [%rd54];
	add.f32 	%f70, %f152, %f69;
	add.s32 	%r152, %r267, 1;
	min.s32 	%r153, %r5, %r152;
	max.s32 	%r154, %r153, 0;
	mad.lo.s32 	%r155, %r154, %r46, %r1;
	mul.wide.s32 	%rd55, %r155, 4;
	add.s64 	%rd56, %rd1, %rd55;
	ld.global.f32 	%f71, [%rd56];
	add.f32 	%f72, %f70, %f71;
	add.s32 	%r156, %r267, 2;
	min.s32 	%r157, %r5, %r156;
	max.s32 	%r158, %r157, 0;
	mad.lo.s32 	%r159, %r158, %r46, %r1;
	mul.wide.s32 	%rd57, %r159, 4;
	add.s64 	%rd58, %rd1, %rd57;
	ld.global.f32 	%f73, [%rd58];
	add.f32 	%f74, %f72, %f73;
	add.s32 	%r160, %r267, 3;
	min.s32 	%r161, %r5, %r160;
	max.s32 	%r162, %r161, 0;
	mad.lo.s32 	%r163, %r162, %r46, %r1;
	mul.wide.s32 	%rd59, %r163, 4;
	add.s64 	%rd60, %rd1, %rd59;
	ld.global.f32 	%f75, [%rd60];
	add.f32 	%f152, %f74, %f75;
	add.s32 	%r267, %r267, 4;
$L__BB1_10:
	cvt.u16.u32 	%rs1, %r48;
	and.b16  	%rs2, %rs1, 1;
	mul.wide.u16 	%r164, %rs2, 2;
	neg.s32 	%r269, %r164;
$L__BB1_11:
	.pragma "nounroll";
	min.s32 	%r165, %r5, %r267;
	max.s32 	%r166, %r165, 0;
	mad.lo.s32 	%r167, %r166, %r46, %r1;
	mul.wide.s32 	%rd61, %r167, 4;
	add.s64 	%rd62, %rd1, %rd61;
	ld.global.f32 	%f76, [%rd62];
	add.f32 	%f152, %f152, %f76;
	add.s32 	%r267, %r267, 1;
	add.s32 	%r269, %r269, 1;
	setp.ne.s32 	%p7, %r269, 1;
	@%p7 bra 	$L__BB1_11;
$L__BB1_12:
	mul.f32 	%f77, %f1, %f152;
	cvta.to.global.u64 	%rd63, %rd3;
	mul.wide.s32 	%rd64, %r1, 4;
	add.s64 	%rd2, %rd63, %rd64;
	st.global.f32 	[%rd2], %f77;
	setp.lt.s32 	%p8, %r47, 2;
	@%p8 bra 	$L__BB1_25;
	add.s32 	%r23, %r47, -1;
	not.b32 	%r24, %r48;
	add.s32 	%r169, %r47, -2;
	and.b32  	%r25, %r23, 7;
	setp.lt.u32 	%p9, %r169, 7;
	mov.b32 	%r277, 1;
	@%p9 bra 	$L__BB1_17;
	and.b32  	%r171, %r23, -8;
	neg.s32 	%r275, %r171;
	sub.s32 	%r273, 3, %r48;
	shl.b32 	%r28, %r46, 3;
	mov.b32 	%r274, 4;
	mul.wide.s32 	%rd75, %r46, 4;
	mov.u32 	%r271, %r48;
	mov.u32 	%r272, %r46;
$L__BB1_15:
	.pragma "nounroll";
	add.s32 	%r172, %r271, 1;
	min.s32 	%r173, %r23, %r172;
	add.s32 	%r174, %r273, -3;
	max.s32 	%r175, %r174, 0;
	mad.lo.s32 	%r176, %r173, %r46, %r1;
	mul.wide.s32 	%rd65, %r176, 4;
	add.s64 	%rd66, %rd1, %rd65;
	ld.global.f32 	%f78, [%rd66];
	add.f32 	%f79, %f152, %f78;
	mad.lo.s32 	%r177, %r175, %r46, %r1;
	mul.wide.s32 	%rd67, %r177, 4;
	add.s64 	%rd68, %rd1, %rd67;
	ld.global.f32 	%f80, [%rd68];
	sub.f32 	%f81, %f79, %f80;
	mul.f32 	%f82, %f1, %f81;
	mul.wide.s32 	%rd69, %r272, 4;
	add.s64 	%rd70, %rd2, %rd69;
	st.global.f32 	[%rd70], %f82;
	add.s32 	%r178, %r271, 2;
	min.s32 	%r179, %r23, %r178;
	add.s32 	%r180, %r273, -2;
	max.s32 	%r181, %r180, 0;
	mad.lo.s32 	%r182, %r179, %r46, %r1;
	mul.wide.s32 	%rd71, %r182, 4;
	add.s64 	%rd72, %rd1, %rd71;
	ld.global.f32 	%f83, [%rd72];
	add.f32 	%f84, %f81, %f83;
	mad.lo.s32 	%r183, %r181, %r46, %r1;
	mul.wide.s32 	%rd73, %r183, 4;
	add.s64 	%rd74, %rd1, %rd73;
	ld.global.f32 	%f85, [%rd74];
	sub.f32 	%f86, %f84, %f85;
	mul.f32 	%f87, %f1, %f86;
	add.s64 	%rd76, %rd70, %rd75;
	st.global.f32 	[%rd76], %f87;
	add.s32 	%r184, %r271, 3;
	min.s32 	%r185, %r23, %r184;
	add.s32 	%r186, %r273, -1;
	max.s32 	%r187, %r186, 0;
	mad.lo.s32 	%r188, %r185, %r46, %r1;
	mul.wide.s32 	%rd77, %r188, 4;
	add.s64 	%rd78, %rd1, %rd77;
	ld.global.f32 	%f88, [%rd78];
	add.f32 	%f89, %f86, %f88;
	mad.lo.s32 	%r189, %r187, %r46, %r1;
	mul.wide.s32 	%rd79, %r189, 4;
	add.s64 	%rd80, %rd1, %rd79;
	ld.global.f32 	%f90, [%rd80];
	sub.f32 	%f91, %f89, %f90;
	mul.f32 	%f92, %f1, %f91;
	add.s64 	%rd81, %rd76, %rd75;
	st.global.f32 	[%rd81], %f92;
	add.s32 	%r190, %r271, 4;
	min.s32 	%r191, %r23, %r190;
	add.s32 	%r192, %r273, 4;
	max.s32 	%r193, %r273, 0;
	mad.lo.s32 	%r194, %r191, %r46, %r1;
	mul.wide.s32 	%rd82, %r194, 4;
	add.s64 	%rd83, %rd1, %rd82;
	ld.global.f32 	%f93, [%rd83];
	add.f32 	%f94, %f91, %f93;
	mad.lo.s32 	%r195, %r193, %r46, %r1;
	mul.wide.s32 	%rd84, %r195, 4;
	add.s64 	%rd85, %rd1, %rd84;
	ld.global.f32 	%f95, [%rd85];
	sub.f32 	%f96, %f94, %f95;
	mul.f32 	%f97, %f1, %f96;
	add.s64 	%rd86, %rd81, %rd75;
	st.global.f32 	[%rd86], %f97;
	add.s32 	%r196, %r271, 5;
	min.s32 	%r197, %r23, %r196;
	add.s32 	%r198, %r273, 1;
	max.s32 	%r199, %r198, 0;
	mad.lo.s32 	%r200, %r197, %r46, %r1;
	mul.wide.s32 	%rd87, %r200, 4;
	add.s64 	%rd88, %rd1, %rd87;
	ld.global.f32 	%f98, [%rd88];
	add.f32 	%f99, %f96, %f98;
	mad.lo.s32 	%r201, %r199, %r46, %r1;
	mul.wide.s32 	%rd89, %r201, 4;
	add.s64 	%rd90, %rd1, %rd89;
	ld.global.f32 	%f100, [%rd90];
	sub.f32 	%f101, %f99, %f100;
	mul.f32 	%f102, %f1, %f101;
	add.s64 	%rd91, %rd86, %rd75;
	st.global.f32 	[%rd91], %f102;
	add.s32 	%r202, %r271, 6;
	min.s32 	%r203, %r23, %r202;
	add.s32 	%r204, %r273, 2;
	max.s32 	%r205, %r204, 0;
	mad.lo.s32 	%r206, %r203, %r46, %r1;
	mul.wide.s32 	%rd92, %r206, 4;
	add.s64 	%rd93, %rd1, %rd92;
	ld.global.f32 	%f103, [%rd93];
	add.f32 	%f104, %f101, %f103;
	mad.lo.s32 	%r207, %r205, %r46, %r1;
	mul.wide.s32 	%rd94, %r207, 4;
	add.s64 	%rd95, %rd1, %rd94;
	ld.global.f32 	%f105, [%rd95];
	sub.f32 	%f106, %f104, %f105;
	mul.f32 	%f107, %f1, %f106;
	add.s64 	%rd96, %rd91, %rd75;
	st.global.f32 	[%rd96], %f107;
	add.s32 	%r208, %r271, 7;
	min.s32 	%r209, %r23, %r208;
	add.s32 	%r210, %r273, 3;
	max.s32 	%r211, %r210, 0;
	mad.lo.s32 	%r212, %r209, %r46, %r1;
	mul.wide.s32 	%rd97, %r212, 4;
	add.s64 	%rd98, %rd1, %rd97;
	ld.global.f32 	%f108, [%rd98];
	add.f32 	%f109, %f106, %f108;
	mad.lo.s32 	%r213, %r211, %r46, %r1;
	mul.wide.s32 	%rd99, %r213, 4;
	add.s64 	%rd100, %rd1, %rd99;
	ld.global.f32 	%f110, [%rd100];
	sub.f32 	%f111, %f109, %f110;
	mul.f32 	%f112, %f1, %f111;
	add.s64 	%rd101, %rd96, %rd75;
	st.global.f32 	[%rd101], %f112;
	add.s32 	%r271, %r271, 8;
	min.s32 	%r214, %r23, %r271;
	max.s32 	%r215, %r192, 0;
	mad.lo.s32 	%r216, %r214, %r46, %r1;
	mul.wide.s32 	%rd102, %r216, 4;
	add.s64 	%rd103, %rd1, %rd102;
	ld.global.f32 	%f113, [%rd103];
	add.f32 	%f114, %f111, %f113;
	mad.lo.s32 	%r217, %r215, %r46, %r1;
	mul.wide.s32 	%rd104, %r217, 4;
	add.s64 	%rd105, %rd1, %rd104;
	ld.global.f32 	%f115, [%rd105];
	sub.f32 	%f152, %f114, %f115;
	mul.f32 	%f116, %f1, %f152;
	add.s64 	%rd106, %rd101, %rd75;
	st.global.f32 	[%rd106], %f116;
	add.s32 	%r275, %r275, 8;
	add.s32 	%r274, %r274, 8;
	add.s32 	%r273, %r273, 8;
	add.s32 	%r272, %r272, %r28;
	setp.ne.s32 	%p10, %r275, 0;
	@%p10 bra 	$L__BB1_15;
	add.s32 	%r277, %r274, -3;
$L__BB1_17:
	setp.eq.s32 	%p11, %r25, 0;
	@%p11 bra 	$L__BB1_25;
	and.b32  	%r41, %r23, 3;
	setp.lt.u32 	%p12, %r25, 4;
	@%p12 bra 	$L__BB1_20;
	add.s32 	%r218, %r277, %r48;
	min.s32 	%r219, %r23, %r218;
	add.s32 	%r220, %r277, %r24;
	max.s32 	%r221, %r220, 0;
	mad.lo.s32 	%r222, %r219, %r46, %r1;
	mul.wide.s32 	%rd107, %r222, 4;
	add.s64 	%rd108, %rd1, %rd107;
	ld.global.f32 	%f117, [%rd108];
	add.f32 	%f118, %f152, %f117;
	mad.lo.s32 	%r223, %r221, %r46, %r1;
	mul.wide.s32 	%rd109, %r223, 4;
	add.s64 	%rd110, %rd1, %rd109;
	ld.global.f32 	%f119, [%rd110];
	sub.f32 	%f120, %f118, %f119;
	mul.f32 	%f121, %f1, %f120;
	mul.lo.s32 	%r224, %r277, %r46;
	mul.wide.s32 	%rd111, %r224, 4;
	add.s64 	%rd112, %rd2, %rd111;
	st.global.f32 	[%rd112], %f121;
	add.s32 	%r225, %r218, 1;
	min.s32 	%r226, %r23, %r225;
	sub.s32 	%r227, %r277, %r48;
	max.s32 	%r228, %r227, 0;
	mad.lo.s32 	%r229, %r226, %r46, %r1;
	mul.wide.s32 	%rd113, %r229, 4;
	add.s64 	%rd114, %rd1, %rd113;
	ld.global.f32 	%f122, [%rd114];
	add.f32 	%f123, %f120, %f122;
	mad.lo.s32 	%r230, %r228, %r46, %r1;
	mul.wide.s32 	%rd115, %r230, 4;
	add.s64 	%rd116, %rd1, %rd115;
	ld.global.f32 	%f124, [%rd116];
	sub.f32 	%f125, %f123, %f124;
	mul.f32 	%f126, %f1, %f125;
	mul.wide.s32 	%rd117, %r46, 4;
	add.s64 	%rd118, %rd112, %rd117;
	st.global.f32 	[%rd118], %f126;
	add.s32 	%r231, %r218, 2;
	min.s32 	%r232, %r23, %r231;
	add.s32 	%r233, %r220, 2;
	max.s32 	%r234, %r233, 0;
	mad.lo.s32 	%r235, %r232, %r46, %r1;
	mul.wide.s32 	%rd119, %r235, 4;
	add.s64 	%rd120, %rd1, %rd119;
	ld.global.f32 	%f127, [%rd120];
	add.f32 	%f128, %f125, %f127;
	mad.lo.s32 	%r236, %r234, %r46, %r1;
	mul.wide.s32 	%rd121, %r236, 4;
	add.s64 	%rd122, %rd1, %rd121;
	ld.global.f32 	%f129, [%rd122];
	sub.f32 	%f130, %f128, %f129;
	mul.f32 	%f131, %f1, %f130;
	add.s64 	%rd123, %rd118, %rd117;
	st.global.f32 	[%rd123], %f131;
	add.s32 	%r237, %r218, 3;
	min.s32 	%r238, %r23, %r237;
	add.s32 	%r239, %r220, 3;
	max.s32 	%r240, %r239, 0;
	mad.lo.s32 	%r241, %r238, %r46, %r1;
	mul.wide.s32 	%rd124, %r241, 4;
	add.s64 	%rd125, %rd1, %rd124;
	ld.global.f32 	%f132, [%rd125];
	add.f32 	%f133, %f130, %f132;
	mad.lo.s32 	%r242, %r240, %r46, %r1;
	mul.wide.s32 	%rd126, %r242, 4;
	add.s64 	%rd127, %rd1, %rd126;
	ld.global.f32 	%f134, [%rd127];
	sub.f32 	%f152, %f133, %f134;
	mul.f32 	%f135, %f1, %f152;
	add.s64 	%rd128, %rd123, %rd117;
	st.global.f32 	[%rd128], %f135;
	add.s32 	%r277, %r277, 4;
$L__BB1_20:
	setp.eq.s32 	%p13, %r41, 0;
	@%p13 bra 	$L__BB1_25;
	setp.eq.s32 	%p14, %r41, 1;
	@%p14 bra 	$L__BB1_23;
	add.s32 	%r243, %r277, %r48;
	min.s32 	%r244, %r23, %r243;
	add.s32 	%r245, %r277, %r24;
	max.s32 	%r246, %r245, 0;
	mad.lo.s32 	%r247, %r244, %r46, %r1;
	mul.wide.s32 	%rd129, %r247, 4;
	add.s64 	%rd130, %rd1, %rd129;
	ld.global.f32 	%f136, [%rd130];
	add.f32 	%f137, %f152, %f136;
	mad.lo.s32 	%r248, %r246, %r46, %r1;
	mul.wide.s32 	%rd131, %r248, 4;
	add.s64 	%rd132, %rd1, %rd131;
	ld.global.f32 	%f138, [%rd132];
	sub.f32 	%f139, %f137, %f138;
	mul.f32 	%f140, %f1, %f139;
	mul.lo.s32 	%r249, %r277, %r46;
	mul.wide.s32 	%rd133, %r249, 4;
	add.s64 	%rd134, %rd2, %rd133;
	st.global.f32 	[%rd134], %f140;
	add.s32 	%r250, %r243, 1;
	min.s32 	%r251, %r23, %r250;
	sub.s32 	%r252, %r277, %r48;
	max.s32 	%r253, %r252, 0;
	mad.lo.s32 	%r254, %r251, %r46, %r1;
	mul.wide.s32 	%rd135, %r254, 4;
	add.s64 	%rd136, %rd1, %rd135;
	ld.global.f32 	%f141, [%rd136];
	add.f32 	%f142, %f139, %f141;
	mad.lo.s32 	%r255, %r253, %r46, %r1;
	mul.wide.s32 	%rd137, %r255, 4;
	add.s64 	%rd138, %rd1, %rd137;
	ld.global.f32 	%f143, [%rd138];
	sub.f32 	%f152, %f142, %f143;
	mul.f32 	%f144, %f1, %f152;
	mul.wide.s32 	%rd139, %r46, 4;
	add.s64 	%rd140, %rd134, %rd139;
	st.global.f32 	[%rd140], %f144;
	add.s32 	%r277, %r277, 2;
$L__BB1_23:
	and.b32  	%r256, %r23, 1;
	setp.eq.b32 	%p15, %r256, 1;
	not.pred 	%p16, %p15;
	@%p16 bra 	$L__BB1_25;
	add.s32 	%r257, %r277, %r48;
	min.s32 	%r258, %r23, %r257;
	add.s32 	%r259, %r277, %r24;
	max.s32 	%r260, %r259, 0;
	mad.lo.s32 	%r261, %r258, %r46, %r1;
	mul.wide.s32 	%rd141, %r261, 4;
	add.s64 	%rd142, %rd1, %rd141;
	ld.global.f32 	%f145, [%rd142];
	add.f32 	%f146, %f152, %f145;
	mad.lo.s32 	%r262, %r260, %r46, %r1;
	mul.wide.s32 	%rd143, %r262, 4;
	add.s64 	%rd144, %rd1, %rd143;
	ld.global.f32 	%f147, [%rd144];
	sub.f32 	%f148, %f146, %f147;
	mul.f32 	%f149, %f1, %f148;
	mul.lo.s32 	%r263, %r277, %r46;
	mul.wide.s32 	%rd145, %r263, 4;
	add.s64 	%rd146, %rd2, %rd145;
	st.global.f32 	[%rd146], %f149;
$L__BB1_25:
	ret;

}


// ===== COMPILED SASS (sm_100) =====

	.target	sm_100

	.elftype	@"ET_EXEC"


//--------------------- .note.nv.tkinfo           --------------------------
	.section	.note.nv.tkinfo,"",@"SHT_NOTE"
	.sectionflags	@"SHF_NOTE_NV_TKINFO"
	.tkinfo
        /*0018*/ 	.word	0x00000002
        /*0030*/ 	.string	""
        /*0030*/ 	.string	"ptxas"
        /*0030*/ 	.string	"Cuda compilation tools, release 13.0, V13.0.88"
        /*0030*/ 	.string	"Build cuda_13.0.r13.0/compiler.36424714_0"
        /*0030*/ 	.string	"-arch sm_100 -m 64 "



//--------------------- .note.nv.cuinfo           --------------------------
	.section	.note.nv.cuinfo,"",@"SHT_NOTE"
	.sectionflags	@"SHF_NOTE_NV_CUINFO"
        /*0018*/ 	.short	0x0002
        /*001a*/ 	.short	0x0064
        /*001c*/ 	.short	0x0082
	.zero		2


//--------------------- .nv.info                  --------------------------
	.section	.nv.info,"",@"SHT_CUDA_INFO"
	.align	4


	//----- nvinfo : EIATTR_REGCOUNT
	.align		4
        /*0000*/ 	.byte	0x04, 0x2f
        /*0002*/ 	.short	(.L_1 - .L_0)
	.align		4
.L_0:
        /*0004*/ 	.word	index@(_Z21box_filter_horizontalPKfPfiii)
        /*0008*/ 	.word	0x00000020


	//----- nvinfo : EIATTR_FRAME_SIZE
	.align		4
.L_1:
        /*000c*/ 	.byte	0x04, 0x11
        /*000e*/ 	.short	(.L_3 - .L_2)
	.align		4
.L_2:
        /*0010*/ 	.word	index@($__internal_1_$__cuda_sm20_rcp_rn_f32_slowpath)
        /*0014*/ 	.word	0x00000000


	//----- nvinfo : EIATTR_FRAME_SIZE
	.align		4
.L_3:
        /*0018*/ 	.byte	0x04, 0x11
        /*001a*/ 	.short	(.L_5 - .L_4)
	.align		4
.L_4:
        /*001c*/ 	.word	index@(_Z21box_filter_horizontalPKfPfiii)
        /*0020*/ 	.word	0x00000000


	//----- nvinfo : EIATTR_REGCOUNT
	.align		4
.L_5:
        /*0024*/ 	.byte	0x04, 0x2f
        /*0026*/ 	.short	(.L_7 - .L_6)
	.align		4
.L_6:
        /*0028*/ 	.word	index@(_Z19box_filter_verticalPKfPfiii)
        /*002c*/ 	.word	0x00000020


	//----- nvinfo : EIATTR_FRAME_SIZE
	.align		4
.L_7:
        /*0030*/ 	.byte	0x04, 0x11
        /*0032*/ 	.short	(.L_9 - .L_8)
	.align		4
.L_8:
        /*0034*/ 	.word	index@($__internal_0_$__cuda_sm20_rcp_rn_f32_slowpath)
        /*0038*/ 	.word	0x00000000


	//----- nvinfo : EIATTR_FRAME_SIZE
	.align		4
.L_9:
        /*003c*/ 	.byte	0x04, 0x11
        /*003e*/ 	.short	(.L_11 - .L_10)
	.align		4
.L_10:
        /*0040*/ 	.word	index@(_Z19box_filter_verticalPKfPfiii)
        /*0044*/ 	.word	0x00000000


	//----- nvinfo : EIATTR_MIN_STACK_SIZE
	.align		4
.L_11:
        /*0048*/ 	.byte	0x04, 0x12
        /*004a*/ 	.short	(.L_13 - .L_12)
	.align		4
.L_12:
        /*004c*/ 	.word	index@(_Z19box_filter_verticalPKfPfiii)
        /*0050*/ 	.word	0x00000000


	//----- nvinfo : EIATTR_MIN_STACK_SIZE
	.align		4
.L_13:
        /*0054*/ 	.byte	0x04, 0x12
        /*0056*/ 	.short	(.L_15 - .L_14)
	.align		4
.L_14:
        /*0058*/ 	.word	index@(_Z21box_filter_horizontalPKfPfiii)
        /*005c*/ 	.word	0x00000000
.L_15:


//--------------------- .nv.compat                --------------------------
	.section	.nv.compat,"",@"SHT_CUDA_COMPAT_INFO"
	.align	4
        /*0000*/ 	.byte	0x02, 0x09, 0x00, 0x00, 0x02, 0x02, 0x01, 0x00, 0x02, 0x05, 0x05, 0x00, 0x03, 0x07, 0x01, 0x01
        /*0010*/ 	.byte	0x02, 0x03, 0x00, 0x00, 0x02, 0x06, 0x01, 0x00, 0x04, 0x0b, 0x08, 0x00, 0x09, 0x00, 0x00, 0x00
        /*0020*/ 	.byte	0x00, 0x00, 0x00, 0x00


//--------------------- .nv.info._Z19box_filter_verticalPKfPfiii --------------------------
	.section	.nv.info._Z19box_filter_verticalPKfPfiii,"",@"SHT_CUDA_INFO"
	.sectionflags	@""
	.align	4


	//----- nvinfo : EIATTR_CUDA_API_VERSION
	.align		4
        /*0000*/ 	.byte	0x04, 0x37
        /*0002*/ 	.short	(.L_17 - .L_16)
.L_16:
        /*0004*/ 	.word	0x00000082


	//----- nvinfo : EIATTR_KPARAM_INFO
	.align		4
.L_17:
        /*0008*/ 	.byte	0x04, 0x17
        /*000a*/ 	.short	(.L_19 - .L_18)
.L_18:
        /*000c*/ 	.word	0x00000000
        /*0010*/ 	.short	0x0004
        /*0012*/ 	.short	0x0018
        /*0014*/ 	.byte	0x00, 0xf0, 0x11, 0x00


	//----- nvinfo : EIATTR_KPARAM_INFO
	.align		4
.L_19:
        /*0018*/ 	.byte	0x04, 0x17
        /*001a*/ 	.short	(.L_21 - .L_20)
.L_20:
        /*001c*/ 	.word	0x00000000
        /*0020*/ 	.short	0x0003
        /*0022*/ 	.short	0x0014
        /*0024*/ 	.byte	0x00, 0xf0, 0x11, 0x00


	//----- nvinfo : EIATTR_KPARAM_INFO
	.align		4
.L_21:
        /*0028*/ 	.byte	0x04, 0x17
        /*002a*/ 	.short	(.L_23 - .L_22)
.L_22:
        /*002c*/ 	.word	0x00000000
        /*0030*/ 	.short	0x0002
        /*0032*/ 	.short	0x0010
        /*0034*/ 	.byte	0x00, 0xf0, 0x11, 0x00


	//----- nvinfo : EIATTR_KPARAM_INFO
	.align		4
.L_23:
        /*0038*/ 	.byte	0x04, 0x17
        /*003a*/ 	.short	(.L_25 - .L_24)
.L_24:
        /*003c*/ 	.word	0x00000000
        /*0040*/ 	.short	0x0001
        /*0042*/ 	.short	0x0008
        /*0044*/ 	.byte	0x00, 0xf5, 0x21, 0x00


	//----- nvinfo : EIATTR_KPARAM_INFO
	.align		4
.L_25:
        /*0048*/ 	.byte	0x04, 0x17
        /*004a*/ 	.short	(.L_27 - .L_26)
.L_26:
        /*004c*/ 	.word	0x00000000
        /*0050*/ 	.short	0x0000
        /*0052*/ 	.short	0x0000
        /*0054*/ 	.byte	0x00, 0xf5, 0x21, 0x00


	//----- nvinfo : EIATTR_SPARSE_MMA_MASK
	.align		4
.L_27:
        /*0058*/ 	.byte	0x03, 0x50
        /*005a*/ 	.short	0x0000


	//----- nvinfo : EIATTR_MAXREG_COUNT
	.align		4
        /*005c*/ 	.byte	0x03, 0x1b
        /*005e*/ 	.short	0x00ff


	//----- nvinfo : EIATTR_MERCURY_ISA_VERSION
	.align		4
        /*0060*/ 	.byte	0x03, 0x5f
        /*0062*/ 	.short	0x0101


	//----- nvinfo : EIATTR_VRC_CTA_INIT_COUNT
	.align		4
        /*0064*/ 	.byte	0x02, 0x4a
	.zero		1
	.zero		1


	//----- nvinfo : EIATTR_EXIT_INSTR_OFFSETS
	.align		4
        /*0068*/ 	.byte	0x04, 0x1c
        /*006a*/ 	.short	(.L_29 - .L_28)


	//   ....[0]....
.L_28:
        /*006c*/ 	.word	0x00000070


	//   ....[1]....
        /*0070*/ 	.word	0x00000dd0


	//   ....[2]....
        /*0074*/ 	.word	0x00001600


	//   ....[3]....
        /*0078*/ 	.word	0x00001a00


	//   ....[4]....
        /*007c*/ 	.word	0x00001c40


	//   ....[5]....
        /*0080*/ 	.word	0x00001d50


	//----- nvinfo : EIATTR_CRS_STACK_SIZE
	.align		4
.L_29:
        /*0084*/ 	.byte	0x04, 0x1e
        /*0086*/ 	.short	(.L_31 - .L_30)
.L_30:
        /*0088*/ 	.word	0x00000000


	//----- nvinfo : EIATTR_CBANK_PARAM_SIZE
	.align		4
.L_31:
        /*008c*/ 	.byte	0x03, 0x19
        /*008e*/ 	.short	0x001c


	//----- nvinfo : EIATTR_PARAM_CBANK
	.align		4
        /*0090*/ 	.byte	0x04, 0x0a
        /*0092*/ 	.short	(.L_33 - .L_32)
	.align		4
.L_32:
        /*0094*/ 	.word	index@(.nv.constant0._Z19box_filter_verticalPKfPfiii)
        /*0098*/ 	.short	0x0380
        /*009a*/ 	.short	0x001c


	//----- nvinfo : EIATTR_SW_WAR
	.align		4
.L_33:
        /*009c*/ 	.byte	0x04, 0x36
        /*009e*/ 	.short	(.L_35 - .L_34)
.L_34:
        /*00a0*/ 	.word	0x00000008
.L_35:


//--------------------- .nv.info._Z21box_filter_horizontalPKfPfiii --------------------------
	.section	.nv.info._Z21box_filter_horizontalPKfPfiii,"",@"SHT_CUDA_INFO"
	.sectionflags	@""
	.align	4


	//----- nvinfo : EIATTR_CUDA_API_VERSION
	.align		4
        /*0000*/ 	.byte	0x04, 0x37
        /*0002*/ 	.short	(.L_37 - .L_36)
.L_36:
        /*0004*/ 	.word	0x00000082


	//----- nvinfo : EIATTR_KPARAM_INFO
	.align		4
.L_37:
        /*0008*/ 	.byte	0x04, 0x17
        /*000a*/ 	.short	(.L_39 - .L_38)
.L_38:
        /*000c*/ 	.word	0x00000000
        /*0010*/ 	.short	0x0004
        /*0012*/ 	.short	0x0018
        /*0014*/ 	.byte	0x00, 0xf0, 0x11, 0x00


	//----- nvinfo : EIATTR_KPARAM_INFO
	.align		4
.L_39:
        /*0018*/ 	.byte	0x04, 0x17
        /*001a*/ 	.short	(.L_41 - .L_40)
.L_40:
        /*001c*/ 	.word	0x00000000
        /*0020*/ 	.short	0x0003
        /*0022*/ 	.short	0x0014
        /*0024*/ 	.byte	0x00, 0xf0, 0x11, 0x00


	//----- nvinfo : EIATTR_KPARAM_INFO
	.align		4
.L_41:
        /*0028*/ 	.byte	0x04, 0x17
        /*002a*/ 	.short	(.L_43 - .L_42)
.L_42:
        /*002c*/ 	.word	0x00000000
        /*0030*/ 	.short	0x0002
        /*0032*/ 	.short	0x0010
        /*0034*/ 	.byte	0x00, 0xf0, 0x11, 0x00


	//----- nvinfo : EIATTR_KPARAM_INFO
	.align		4
.L_43:
        /*0038*/ 	.byte	0x04, 0x17
        /*003a*/ 	.short	(.L_45 - .L_44)
.L_44:
        /*003c*/ 	.word	0x00000000
        /*0040*/ 	.short	0x0001
        /*0042*/ 	.short	0x0008
        /*0044*/ 	.byte	0x00, 0xf5, 0x21, 0x00


	//----- nvinfo : EIATTR_KPARAM_INFO
	.align		4
.L_45:
        /*0048*/ 	.byte	0x04, 0x17
        /*004a*/ 	.short	(.L_47 - .L_46)
.L_46:
        /*004c*/ 	.word	0x00000000
        /*0050*/ 	.short	0x0000
        /*0052*/ 	.short	0x0000
        /*0054*/ 	.byte	0x00, 0xf5, 0x21, 0x00


	//----- nvinfo : EIATTR_SPARSE_MMA_MASK
	.align		4
.L_47:
        /*0058*/ 	.byte	0x03, 0x50
        /*005a*/ 	.short	0x0000


	//----- nvinfo : EIATTR_MAXREG_COUNT
	.align		4
        /*005c*/ 	.byte	0x03, 0x1b
        /*005e*/ 	.short	0x00ff


	//----- nvinfo : EIATTR_MERCURY_ISA_VERSION
	.align		4
        /*0060*/ 	.byte	0x03, 0x5f
        /*0062*/ 	.short	0x0101


	//----- nvinfo : EIATTR_VRC_CTA_INIT_COUNT
	.align		4
        /*0064*/ 	.byte	0x02, 0x4a
	.zero		1
	.zero		1


	//----- nvinfo : EIATTR_EXIT_INSTR_OFFSETS
	.align		4
        /*0068*/ 	.byte	0x04, 0x1c
        /*006a*/ 	.short	(.L_49 - .L_48)


	//   ....[0]....
.L_48:
        /*006c*/ 	.word	0x00000070


	//   ....[1]....
        /*0070*/ 	.word	0x00000db0


	//   ....[2]....
        /*0074*/ 	.word	0x00001540


	//   ....[3]....
        /*0078*/ 	.word	0x000018f0


	//   ....[4]....
        /*007c*/ 	.word	0x00001b00


	//   ....[5]....
        /*0080*/ 	.word	0x00001bf0


	//----- nvinfo : EIATTR_CRS_STACK_SIZE
	.align		4
.L_49:
        /*0084*/ 	.byte	0x04, 0x1e
        /*0086*/ 	.short	(.L_51 - .L_50)
.L_50:
        /*0088*/ 	.word	0x00000000


	//----- nvinfo : EIATTR_CBANK_PARAM_SIZE
	.align		4
.L_51:
        /*008c*/ 	.byte	0x03, 0x19
        /*008e*/ 	.short	0x001c


	//----- nvinfo : EIATTR_PARAM_CBANK
	.align		4
        /*0090*/ 	.byte	0x04, 0x0a
        /*0092*/ 	.short	(.L_53 - .L_52)
	.align		4
.L_52:
        /*0094*/ 	.word	index@(.nv.constant0._Z21box_filter_horizontalPKfPfiii)
        /*0098*/ 	.short	0x0380
        /*009a*/ 	.short	0x001c


	//----- nvinfo : EIATTR_SW_WAR
	.align		4
.L_53:
        /*009c*/ 	.byte	0x04, 0x36
        /*009e*/ 	.short	(.L_55 - .L_54)
.L_54:
        /*00a0*/ 	.word	0x00000008
.L_55:


//--------------------- .nv.callgraph             --------------------------
	.section	.nv.callgraph,"",@"SHT_CUDA_CALLGRAPH"
	.align	4
	.sectionentsize	8
	.align		4
        /*0000*/ 	.word	0x00000000
	.align		4
        /*0004*/ 	.word	0xffffffff
	.align		4
        /*0008*/ 	.word	0x00000000
	.align		4
        /*000c*/ 	.word	0xfffffffe
	.align		4
        /*0010*/ 	.word	0x00000000
	.align		4
        /*0014*/ 	.word	0xfffffffd
	.align		4
        /*0018*/ 	.word	0x00000000
	.align		4
        /*001c*/ 	.word	0xfffffffc


//--------------------- .text._Z19box_filter_verticalPKfPfiii --------------------------
	.section	.text._Z19box_filter_verticalPKfPfiii,"ax",@progbits
	.align	128
        .global         _Z19box_filter_verticalPKfPfiii
        .type           _Z19box_filter_verticalPKfPfiii,@function
        .size           _Z19box_filter_verticalPKfPfiii,(.L_x_30 - _Z19box_filter_verticalPKfPfiii)
        .other          _Z19box_filter_verticalPKfPfiii,@"STO_CUDA_ENTRY STV_DEFAULT"
_Z19box_filter_verticalPKfPfiii:
.text._Z19box_filter_verticalPKfPfiii:
[----:B------:R-:W-:Y:S01]  /*0000*/  LDC R1, c[0x0][0x37c] ;  /* 0x0000df00ff017b82 */ /* 0x000fe20000000800 */
[----:B------:R-:W0:Y:S01]  /*0010*/  S2R R0, SR_CTAID.X ;  /* 0x0000000000007919 */ /* 0x000e220000002500 */
[----:B------:R-:W0:Y:S01]  /*0020*/  LDCU UR4, c[0x0][0x360] ;  /* 0x00006c00ff0477ac */ /* 0x000e220008000800 */
[----:B------:R-:W0:Y:S01]  /*0030*/  S2R R3, SR_TID.X ;  /* 0x0000000000037919 */ /* 0x000e220000002100 */
[----:B------:R-:W1:Y:S01]  /*0040*/  LDCU UR5, c[0x0][0x390] ;  /* 0x00007200ff0577ac */ /* 0x000e620008000800 */
[----:B0-----:R-:W-:-:S05]  /*0050*/  IMAD R0, R0, UR4, R3 ;  /* 0x0000000400007c24 */ /* 0x001fca000f8e0203 */
[----:B-1----:R-:W-:-:S13]  /*0060*/  ISETP.GE.AND P0, PT, R0, UR5, PT ;  /* 0x0000000500007c0c */ /* 0x002fda000bf06270 */
[----:B------:R-:W-:Y:S05]  /*0070*/  @P0 EXIT ;  /* 0x000000000000094d */ /* 0x000fea0003800000 */
[----:B------:R-:W0:Y:S02]  /*0080*/  LDCU UR4, c[0x0][0x398] ;  /* 0x00007300ff0477ac */ /* 0x000e240008000800 */
[----:B0-----:R-:W-:-:S04]  /*0090*/  USHF.L.U32 UR4, UR4, 0x1, URZ ;  /* 0x0000000104047899 */ /* 0x001fc800080006ff */
[----:B------:R-:W-:-:S06]  /*00a0*/  UIADD3 UR6, UPT, UPT, UR4, 0x1, URZ ;  /* 0x0000000104067890 */ /* 0x000fcc000fffe0ff */
[----:B------:R-:W-:-:S04]  /*00b0*/  I2FP.F32.S32 R2, UR6 ;  /* 0x0000000600027c45 */ /* 0x000fc80008201400 */
[----:B------:R-:W-:-:S04]  /*00c0*/  IADD3 R3, PT, PT, R2, 0x1800000, RZ ;  /* 0x0180000002037810 */ /* 0x000fc80007ffe0ff */
[----:B------:R-:W-:-:S04]  /*00d0*/  LOP3.LUT R3, R3, 0x7f800000, RZ, 0xc0, !PT ;  /* 0x7f80000003037812 */ /* 0x000fc800078ec0ff */
[----:B------:R-:W-:-:S13]  /*00e0*/  ISETP.GT.U32.AND P0, PT, R3, 0x1ffffff, PT ;  /* 0x01ffffff0300780c */ /* 0x000fda0003f04070 */
[----:B------:R-:W-:Y:S05]  /*00f0*/  @P0 BRA `(.L_x_0) ;  /* 0x0000000000100947 */ /* 0x000fea0003800000 */
[----:B------:R-:W-:-:S07]  /*0100*/  MOV R4, 0x120 ;  /* 0x0000012000047802 */ /* 0x000fce0000000f00 */
[----:B------:R-:W-:Y:S05]  /*0110*/  CALL.REL.NOINC `($__internal_0_$__cuda_sm20_rcp_rn_f32_slowpath) ;  /* 0x0000001c00107944 */ /* 0x000fea0003c00000 */
[----:B------:R-:W-:Y:S01]  /*0120*/  MOV R2, R3 ;  /* 0x0000000300027202 */ /* 0x000fe20000000f00 */
[----:B------:R-:W-:Y:S06]  /*0130*/  BRA `(.L_x_1) ;  /* 0x0000000000107947 */ /* 0x000fec0003800000 */
.L_x_0:
[----:B------:R-:W0:Y:S02]  /*0140*/  MUFU.RCP R3, R2 ;  /* 0x0000000200037308 */ /* 0x000e240000001000 */
[----:B0-----:R-:W-:-:S04]  /*0150*/  FFMA R4, R2, R3, -1 ;  /* 0xbf80000002047423 */ /* 0x001fc80000000003 */
[----:B------:R-:W-:-:S04]  /*0160*/  FADD.FTZ R4, -R4, -RZ ;  /* 0x800000ff04047221 */ /* 0x000fc80000010100 */
[----:B------:R-:W-:-:S07]  /*0170*/  FFMA R2, R3, R4, R3 ;  /* 0x0000000403027223 */ /* 0x000fce0000000003 */
.L_x_1:
[----:B------:R-:W0:Y:S01]  /*0180*/  LDCU UR9, c[0x0][0x398] ;  /* 0x00007300ff0977ac */ /* 0x000e220008000800 */
[----:B------:R-:W1:Y:S01]  /*0190*/  LDC R3, c[0x0][0x394] ;  /* 0x0000e500ff037b82 */ /* 0x000e620000000800 */
[----:B------:R-:W-:Y:S01]  /*01a0*/  HFMA2 R5, -RZ, RZ, 0, 0 ;  /* 0x00000000ff057431 */ /* 0x000fe200000001ff */
[----:B------:R-:W2:Y:S01]  /*01b0*/  LDCU.64 UR10, c[0x0][0x358] ;  /* 0x00006b00ff0a77ac */ /* 0x000ea20008000a00 */
[----:B0-----:R-:W-:Y:S01]  /*01c0*/  UISETP.GE.AND UP0, UPT, UR9, URZ, UPT ;  /* 0x000000ff0900728c */ /* 0x001fe2000bf06270 */
[----:B-1----:R-:W-:-:S08]  /*01d0*/  IADD3 R4, PT, PT, R3, -0x1, RZ ;  /* 0xffffffff03047810 */ /* 0x002fd00007ffe0ff */
[----:B--2---:R-:W-:Y:S05]  /*01e0*/  BRA.U !UP0, `(.L_x_2) ;  /* 0x0000000908e47547 */ /* 0x004fea000b800000 */
[----:B------:R-:W-:Y:S01]  /*01f0*/  UISETP.GE.U32.AND UP0, UPT, UR9, 0x8, UPT ;  /* 0x000000080900788c */ /* 0x000fe2000bf06070 */
[----:B------:R-:W-:Y:S01]  /*0200*/  MOV R5, RZ ;  /* 0x000000ff00057202 */ /* 0x000fe20000000f00 */
[----:B------:R-:W-:-:S06]  /*0210*/  UIADD3 UR5, UPT, UPT, -UR9, URZ, URZ ;  /* 0x000000ff09057290 */ /* 0x000fcc000fffe1ff */
[----:B------:R-:W-:Y:S01]  /*0220*/  MOV R17, UR5 ;  /* 0x0000000500117c02 */ /* 0x000fe20008000f00 */
[----:B------:R-:W-:Y:S06]  /*0230*/  BRA.U !UP0, `(.L_x_3) ;  /* 0x0000000508747547 */ /* 0x000fec000b800000 */
[----:B------:R-:W0:Y:S01]  /*0240*/  LDC.64 R12, c[0x0][0x380] ;  /* 0x0000e000ff0c7b82 */ /* 0x000e220000000a00 */
[----:B------:R-:W-:Y:S01]  /*0250*/  UIADD3 UR7, UPT, UPT, -UR9, 0x7, URZ ;  /* 0x0000000709077890 */ /* 0x000fe2000fffe1ff */
[----:B------:R-:W-:Y:S01]  /*0260*/  MOV R5, RZ ;  /* 0x000000ff00057202 */ /* 0x000fe20000000f00 */
[----:B------:R-:W-:Y:S01]  /*0270*/  ULOP3.LUT UR5, UR6, 0xfffffff0, URZ, 0xc0, !UPT ;  /* 0xfffffff006057892 */ /* 0x000fe2000f8ec0ff */
[----:B------:R-:W1:Y:S03]  /*0280*/  LDCU UR8, c[0x0][0x390] ;  /* 0x00007200ff0877ac */ /* 0x000e660008000800 */
[----:B------:R-:W-:Y:S01]  /*0290*/  MOV R7, UR7 ;  /* 0x0000000700077c02 */ /* 0x000fe20008000f00 */
[----:B------:R-:W-:-:S12]  /*02a0*/  UIADD3 UR5, UPT, UPT, -UR5, URZ, URZ ;  /* 0x000000ff05057290 */ /* 0x000fd8000fffe1ff */
.L_x_4:
[C-C-:B------:R-:W-:Y:S02]  /*02b0*/  VIADDMNMX.RELU R9, R7.reuse, 0xfffffff9, R4.reuse, PT ;  /* 0xfffffff907097846 */ /* 0x140fe40003801104 */
[C-C-:B------:R-:W-:Y:S02]  /*02c0*/  VIADDMNMX.RELU R11, R7.reuse, 0xfffffffa, R4.reuse, PT ;  /* 0xfffffffa070b7846 */ /* 0x140fe40003801104 */
[----:B------:R-:W-:Y:S01]  /*02d0*/  VIADDMNMX.RELU R15, R7, 0xfffffffb, R4, PT ;  /* 0xfffffffb070f7846 */ /* 0x000fe20003801104 */
[----:B-1----:R-:W-:Y:S01]  /*02e0*/  IMAD R9, R9, UR8, R0 ;  /* 0x0000000809097c24 */ /* 0x002fe2000f8e0200 */
[----:B------:R-:W-:Y:S01]  /*02f0*/  VIADDMNMX.RELU R19, R7, 0xfffffffc, R4, PT ;  /* 0xfffffffc07137846 */ /* 0x000fe20003801104 */
[----:B------:R-:W-:Y:S02]  /*0300*/  IMAD R11, R11, UR8, R0 ;  /* 0x000000080b0b7c24 */ /* 0x000fe4000f8e0200 */
[----:B0-----:R-:W-:-:S04]  /*0310*/  IMAD.WIDE R8, R9, 0x4, R12 ;  /* 0x0000000409087825 */ /* 0x001fc800078e020c */
[----:B------:R-:W-:Y:S02]  /*0320*/  IMAD R17, R15, UR8, R0 ;  /* 0x000000080f117c24 */ /* 0x000fe4000f8e0200 */
[----:B------:R-:W-:Y:S01]  /*0330*/  IMAD.WIDE R14, R11, 0x4, R12 ;  /* 0x000000040b0e7825 */ /* 0x000fe200078e020c */
[----:B------:R-:W2:Y:S03]  /*0340*/  LDG.E R8, desc[UR10][R8.64] ;  /* 0x0000000a08087981 */ /* 0x000ea6000c1e1900 */
[----:B------:R-:W-:Y:S01]  /*0350*/  IMAD R11, R19, UR8, R0 ;  /* 0x00000008130b7c24 */ /* 0x000fe2000f8e0200 */
[----:B------:R-:W-:Y:S01]  /*0360*/  VIADDMNMX.RELU R19, R7, 0xfffffffd, R4, PT ;  /* 0xfffffffd07137846 */ /* 0x000fe20003801104 */
[----:B------:R-:W-:Y:S01]  /*0370*/  IMAD.WIDE R16, R17, 0x4, R12 ;  /* 0x0000000411107825 */ /* 0x000fe200078e020c */
[----:B------:R0:W3:Y:S01]  /*0380*/  LDG.E R6, desc[UR10][R14.64] ;  /* 0x0000000a0e067981 */ /* 0x0000e2000c1e1900 */
[----:B------:R-:W-:-:S02]  /*0390*/  VIADDMNMX.RELU R21, R7, 0xfffffffe, R4, PT ;  /* 0xfffffffe07157846 */ /* 0x000fc40003801104 */
[----:B------:R-:W-:Y:S01]  /*03a0*/  IMAD.WIDE R10, R11, 0x4, R12 ;  /* 0x000000040b0a7825 */ /* 0x000fe200078e020c */
[----:B------:R1:W4:Y:S03]  /*03b0*/  LDG.E R25, desc[UR10][R16.64] ;  /* 0x0000000a10197981 */ /* 0x000326000c1e1900 */
[----:B------:R-:W-:Y:S01]  /*03c0*/  IMAD R19, R19, UR8, R0 ;  /* 0x0000000813137c24 */ /* 0x000fe2000f8e0200 */
[----:B------:R-:W-:Y:S01]  /*03d0*/  VIADDMNMX.RELU R27, R7, 0xffffffff, R4, PT ;  /* 0xffffffff071b7846 */ /* 0x000fe20003801104 */
[----:B------:R-:W-:Y:S01]  /*03e0*/  IMAD R23, R21, UR8, R0 ;  /* 0x0000000815177c24 */ /* 0x000fe2000f8e0200 */
[----:B------:R-:W-:Y:S01]  /*03f0*/  VIMNMX.RELU R29, PT, PT, R4, R7, PT ;  /* 0x00000007041d7248 */ /* 0x000fe20003fe1100 */
[----:B------:R-:W-:Y:S01]  /*0400*/  IMAD.WIDE R20, R19, 0x4, R12 ;  /* 0x0000000413147825 */ /* 0x000fe200078e020c */
[----:B------:R-:W5:Y:S03]  /*0410*/  LDG.E R24, desc[UR10][R10.64] ;  /* 0x0000000a0a187981 */ /* 0x000f66000c1e1900 */
[----:B------:R-:W-:-:S02]  /*0420*/  IMAD R27, R27, UR8, R0 ;  /* 0x000000081b1b7c24 */ /* 0x000fc4000f8e0200 */
[----:B------:R-:W-:Y:S02]  /*0430*/  IMAD.WIDE R18, R23, 0x4, R12 ;  /* 0x0000000417127825 */ /* 0x000fe400078e020c */
[----:B------:R-:W5:Y:S02]  /*0440*/  LDG.E R23, desc[UR10][R20.64] ;  /* 0x0000000a14177981 */ /* 0x000f64000c1e1900 */
[----:B0-----:R-:W-:Y:S01]  /*0450*/  IMAD R15, R29, UR8, R0 ;  /* 0x000000081d0f7c24 */ /* 0x001fe2000f8e0200 */
[----:B------:R-:W-:Y:S01]  /*0460*/  VIADDMNMX.RELU R9, R7, 0x1, R4, PT ;  /* 0x0000000107097846 */ /* 0x000fe20003801104 */
[----:B-1----:R-:W-:Y:S01]  /*0470*/  IMAD.WIDE R16, R27, 0x4, R12 ;  /* 0x000000041b107825 */ /* 0x002fe200078e020c */
[----:B------:R-:W5:Y:S01]  /*0480*/  LDG.E R22, desc[UR10][R18.64] ;  /* 0x0000000a12167981 */ /* 0x000f62000c1e1900 */
[----:B------:R-:W-:Y:S02]  /*0490*/  VIADDMNMX.RELU R27, R7, 0x2, R4, PT ;  /* 0x00000002071b7846 */ /* 0x000fe40003801104 */
[----:B------:R-:W-:Y:S01]  /*04a0*/  IMAD.WIDE R14, R15, 0x4, R12 ;  /* 0x000000040f0e7825 */ /* 0x000fe200078e020c */
[----:B------:R0:W5:Y:S01]  /*04b0*/  LDG.E R11, desc[UR10][R16.64] ;  /* 0x0000000a100b7981 */ /* 0x000162000c1e1900 */
[----:B------:R-:W-:-:S02]  /*04c0*/  VIADDMNMX.RELU R26, R7, 0x3, R4, PT ;  /* 0x00000003071a7846 */ /* 0x000fc40003801104 */
[--C-:B------:R-:W-:Y:S01]  /*04d0*/  IMAD R9, R9, UR8, R0.reuse ;  /* 0x0000000809097c24 */ /* 0x100fe2000f8e0200 */
[----:B------:R1:W5:Y:S01]  /*04e0*/  LDG.E R10, desc[UR10][R14.64] ;  /* 0x0000000a0e0a7981 */ /* 0x000362000c1e1900 */
[----:B------:R-:W-:Y:S02]  /*04f0*/  IMAD R27, R27, UR8, R0 ;  /* 0x000000081b1b7c24 */ /* 0x000fe4000f8e0200 */
[----:B------:R-:W-:Y:S01]  /*0500*/  IMAD.WIDE R28, R9, 0x4, R12 ;  /* 0x00000004091c7825 */ /* 0x000fe200078e020c */
[----:B0-----:R-:W-:-:S03]  /*0510*/  VIADDMNMX.RELU R17, R7, 0x5, R4, PT ;  /* 0x0000000507117846 */ /* 0x001fc60003801104 */
[----:B------:R-:W-:Y:S01]  /*0520*/  IMAD R21, R26, UR8, R0 ;  /* 0x000000081a157c24 */ /* 0x000fe2000f8e0200 */
[----:B------:R0:W5:Y:S01]  /*0530*/  LDG.E R9, desc[UR10][R28.64] ;  /* 0x0000000a1c097981 */ /* 0x000162000c1e1900 */
[----:B-1----:R-:W-:Y:S01]  /*0540*/  VIADDMNMX.RELU R15, R7, 0x4, R4, PT ;  /* 0x00000004070f7846 */ /* 0x002fe20003801104 */
[----:B------:R-:W-:-:S04]  /*0550*/  IMAD.WIDE R18, R27, 0x4, R12 ;  /* 0x000000041b127825 */ /* 0x000fc800078e020c */
[--C-:B------:R-:W-:Y:S01]  /*0560*/  IMAD R20, R15, UR8, R0.reuse ;  /* 0x000000080f147c24 */ /* 0x100fe2000f8e0200 */
[----:B------:R-:W5:Y:S01]  /*0570*/  LDG.E R26, desc[UR10][R18.64] ;  /* 0x0000000a121a7981 */ /* 0x000f62000c1e1900 */
[----:B------:R-:W-:Y:S02]  /*0580*/  IMAD R27, R17, UR8, R0 ;  /* 0x00000008111b7c24 */ /* 0x000fe4000f8e0200 */
[----:B------:R-:W-:Y:S01]  /*0590*/  IMAD.WIDE R16, R21, 0x4, R12 ;  /* 0x0000000415107825 */ /* 0x000fe200078e020c */
[----:B0-----:R-:W-:-:S03]  /*05a0*/  VIADDMNMX.RELU R29, R7, 0x6, R4, PT ;  /* 0x00000006071d7846 */ /* 0x001fc60003801104 */
[--C-:B------:R-:W-:Y:S02]  /*05b0*/  IMAD.WIDE R14, R20, 0x4, R12.reuse ;  /* 0x00000004140e7825 */ /* 0x100fe400078e020c */
[----:B------:R0:W5:Y:S02]  /*05c0*/  LDG.E R16, desc[UR10][R16.64] ;  /* 0x0000000a10107981 */ /* 0x000164000c1e1900 */
[----:B------:R-:W-:Y:S02]  /*05d0*/  IMAD.WIDE R20, R27, 0x4, R12 ;  /* 0x000000041b147825 */ /* 0x000fe400078e020c */
[----:B------:R1:W5:Y:S02]  /*05e0*/  LDG.E R27, desc[UR10][R14.64] ;  /* 0x0000000a0e1b7981 */ /* 0x000364000c1e1900 */
[----:B------:R-:W-:Y:S02]  /*05f0*/  IMAD R29, R29, UR8, R0 ;  /* 0x000000081d1d7c24 */ /* 0x000fe4000f8e0200 */
[----:B------:R-:W5:Y:S01]  /*0600*/  LDG.E R20, desc[UR10][R20.64] ;  /* 0x0000000a14147981 */ /* 0x000f62000c1e1900 */
[----:B0-----:R-:W-:-:S02]  /*0610*/  VIADDMNMX.RELU R17, R7, 0x7, R4, PT ;  /* 0x0000000707117846 */ /* 0x001fc40003801104 */
[----:B-1----:R-:W-:-:S03]  /*0620*/  IADD3 R15, PT, PT, R7, 0x8, RZ ;  /* 0x00000008070f7810 */ /* 0x002fc60007ffe0ff */
[----:B------:R-:W-:Y:S02]  /*0630*/  IMAD R17, R17, UR8, R0 ;  /* 0x0000000811117c24 */ /* 0x000fe4000f8e0200 */
[----:B------:R-:W-:Y:S01]  /*0640*/  IMAD.WIDE R28, R29, 0x4, R12 ;  /* 0x000000041d1c7825 */ /* 0x000fe200078e020c */
[----:B------:R-:W-:-:S03]  /*0650*/  VIMNMX.RELU R15, PT, PT, R4, R15, PT ;  /* 0x0000000f040f7248 */ /* 0x000fc60003fe1100 */
[----:B------:R-:W-:Y:S02]  /*0660*/  IMAD.WIDE R18, R17, 0x4, R12 ;  /* 0x0000000411127825 */ /* 0x000fe400078e020c */
[----:B------:R-:W5:Y:S02]  /*0670*/  LDG.E R28, desc[UR10][R28.64] ;  /* 0x0000000a1c1c7981 */ /* 0x000f64000c1e1900 */
[----:B------:R-:W-:Y:S02]  /*0680*/  IMAD R17, R15, UR8, R0 ;  /* 0x000000080f117c24 */ /* 0x000fe4000f8e0200 */
[----:B------:R-:W5:Y:S02]  /*0690*/  LDG.E R18, desc[UR10][R18.64] ;  /* 0x0000000a12127981 */ /* 0x000f64000c1e1900 */
[----:B------:R-:W-:-:S06]  /*06a0*/  IMAD.WIDE R14, R17, 0x4, R12 ;  /* 0x00000004110e7825 */ /* 0x000fcc00078e020c */
[----:B------:R-:W5:Y:S01]  /*06b0*/  LDG.E R14, desc[UR10][R14.64] ;  /* 0x0000000a0e0e7981 */ /* 0x000f62000c1e1900 */
[----:B------:R-:W-:-:S04]  /*06c0*/  UIADD3 UR5, UPT, UPT, UR5, 0x10, URZ ;  /* 0x0000001005057890 */ /* 0x000fc8000fffe0ff */
[----:B------:R-:W-:Y:S01]  /*06d0*/  UISETP.NE.AND UP0, UPT, UR5, URZ, UPT ;  /* 0x000000ff0500728c */ /* 0x000fe2000bf05270 */
[----:B------:R-:W-:Y:S01]  /*06e0*/  IADD3 R7, PT, PT, R7, 0x10, RZ ;  /* 0x0000001007077810 */ /* 0x000fe20007ffe0ff */
[----:B--2---:R-:W-:-:S04]  /*06f0*/  FADD R5, R8, R5 ;  /* 0x0000000508057221 */ /* 0x004fc80000000000 */
[----:B---3--:R-:W-:-:S04]  /*0700*/  FADD R6, R5, R6 ;  /* 0x0000000605067221 */ /* 0x008fc80000000000 */
[----:B----4-:R-:W-:-:S04]  /*0710*/  FADD R25, R6, R25 ;  /* 0x0000001906197221 */ /* 0x010fc80000000000 */
[----:B-----5:R-:W-:-:S04]  /*0720*/  FADD R24, R25, R24 ;  /* 0x0000001819187221 */ /* 0x020fc80000000000 */
[----:B------:R-:W-:-:S04]  /*0730*/  FADD R23, R24, R23 ;  /* 0x0000001718177221 */ /* 0x000fc80000000000 */
        /* <DEDUP_REMOVED lines=10> */
[----:B------:R-:W-:Y:S01]  /*07e0*/  FADD R5, R27, R14 ;  /* 0x0000000e1b057221 */ /* 0x000fe20000000000 */
[----:B------:R-:W-:Y:S06]  /*07f0*/  BRA.U UP0, `(.L_x_4) ;  /* 0xfffffff900ac7547 */ /* 0x000fec000b83ffff */
[----:B------:R-:W-:-:S07]  /*0800*/  IADD3 R17, PT, PT, R7, -0x7, RZ ;  /* 0xfffffff907117810 */ /* 0x000fce0007ffe0ff */
.L_x_3:
[----:B------:R-:W0:Y:S01]  /*0810*/  LDCU.U16 UR5, c[0x0][0x398] ;  /* 0x00007300ff0577ac */ /* 0x000e220008000400 */
[----:B------:R-:W1:Y:S01]  /*0820*/  LDC.64 R6, c[0x0][0x380] ;  /* 0x0000e000ff067b82 */ /* 0x000e620000000a00 */
[----:B------:R-:W-:Y:S02]  /*0830*/  ULOP3.LUT UR7, UR4, 0xe, URZ, 0xc0, !UPT ;  /* 0x0000000e04077892 */ /* 0x000fe4000f8ec0ff */
[----:B------:R-:W-:Y:S02]  /*0840*/  ULOP3.LUT UR8, UR4, 0x6, URZ, 0xc0, !UPT ;  /* 0x0000000604087892 */ /* 0x000fe4000f8ec0ff */
[----:B------:R-:W-:Y:S01]  /*0850*/  UISETP.GE.U32.AND UP0, UPT, UR7, 0x7, UPT ;  /* 0x000000070700788c */ /* 0x000fe2000bf06070 */
[----:B------:R-:W2:Y:S01]  /*0860*/  LDCU UR12, c[0x0][0x390] ;  /* 0x00007200ff0c77ac */ /* 0x000ea20008000800 */
[----:B------:R-:W-:Y:S02]  /*0870*/  UISETP.GE.U32.AND UP1, UPT, UR8, 0x3, UPT ;  /* 0x000000030800788c */ /* 0x000fe4000bf26070 */
[----:B0-----:R-:W-:-:S04]  /*0880*/  USHF.L.U32 UR5, UR5, 0x1, URZ ;  /* 0x0000000105057899 */ /* 0x001fc800080006ff */
[----:B------:R-:W-:-:S04]  /*0890*/  ULOP3.LUT UR5, UR5, 0x2, URZ, 0xe2, !UPT ;  /* 0x0000000205057892 */ /* 0x000fc8000f8ee2ff */
[----:B------:R-:W-:Y:S01]  /*08a0*/  UIADD3 UR5, UPT, UPT, -UR5, URZ, URZ ;  /* 0x000000ff05057290 */ /* 0x000fe2000fffe1ff */
[----:B--2---:R-:W-:Y:S11]  /*08b0*/  BRA.U !UP0, `(.L_x_5) ;  /* 0x0000000108ac7547 */ /* 0x004ff6000b800000 */
[----:B------:R-:W0:Y:S01]  /*08c0*/  LDC.64 R8, c[0x0][0x380] ;  /* 0x0000e000ff087b82 */ /* 0x000e220000000a00 */
[----:B------:R-:W2:Y:S01]  /*08d0*/  LDCU UR7, c[0x0][0x390] ;  /* 0x00007200ff0777ac */ /* 0x000ea20008000800 */
[----:B------:R-:W-:Y:S02]  /*08e0*/  VIMNMX.RELU R11, PT, PT, R4, R17, PT ;  /* 0x00000011040b7248 */ /* 0x000fe40003fe1100 */
[C-C-:B------:R-:W-:Y:S02]  /*08f0*/  VIADDMNMX.RELU R13, R17.reuse, 0x1, R4.reuse, PT ;  /* 0x00000001110d7846 */ /* 0x140fe40003801104 */
[C-C-:B------:R-:W-:Y:S02]  /*0900*/  VIADDMNMX.RELU R15, R17.reuse, 0x2, R4.reuse, PT ;  /* 0x00000002110f7846 */ /* 0x140fe40003801104 */
[----:B------:R-:W-:Y:S01]  /*0910*/  VIADDMNMX.RELU R19, R17, 0x3, R4, PT ;  /* 0x0000000311137846 */ /* 0x000fe20003801104 */
[--C-:B--2---:R-:W-:Y:S02]  /*0920*/  IMAD R11, R11, UR7, R0.reuse ;  /* 0x000000070b0b7c24 */ /* 0x104fe4000f8e0200 */
[----:B------:R-:W-:-:S02]  /*0930*/  IMAD R13, R13, UR7, R0 ;  /* 0x000000070d0d7c24 */ /* 0x000fc4000f8e0200 */
[----:B------:R-:W-:Y:S02]  /*0940*/  IMAD R15, R15, UR7, R0 ;  /* 0x000000070f0f7c24 */ /* 0x000fe4000f8e0200 */
[----:B0-----:R-:W-:Y:S01]  /*0950*/  IMAD.WIDE R10, R11, 0x4, R8 ;  /* 0x000000040b0a7825 */ /* 0x001fe200078e0208 */
[----:B------:R-:W-:-:S03]  /*0960*/  VIADDMNMX.RELU R21, R17, 0x4, R4, PT ;  /* 0x0000000411157846 */ /* 0x000fc60003801104 */
[----:B------:R-:W-:Y:S01]  /*0970*/  IMAD.WIDE R12, R13, 0x4, R8 ;  /* 0x000000040d0c7825 */ /* 0x000fe200078e0208 */
[----:B------:R0:W2:Y:S03]  /*0980*/  LDG.E R16, desc[UR10][R10.64] ;  /* 0x0000000a0a107981 */ /* 0x0000a6000c1e1900 */
[----:B------:R-:W-:Y:S01]  /*0990*/  IMAD R23, R19, UR7, R0 ;  /* 0x0000000713177c24 */ /* 0x000fe2000f8e0200 */
[----:B------:R3:W4:Y:S01]  /*09a0*/  LDG.E R20, desc[UR10][R12.64] ;  /* 0x0000000a0c147981 */ /* 0x000722000c1e1900 */
[----:B------:R-:W-:Y:S01]  /*09b0*/  IMAD.WIDE R18, R15, 0x4, R8 ;  /* 0x000000040f127825 */ /* 0x000fe200078e0208 */
[----:B------:R-:W-:-:S03]  /*09c0*/  VIADDMNMX.RELU R15, R17, 0x5, R4, PT ;  /* 0x00000005110f7846 */ /* 0x000fc60003801104 */
[----:B------:R-:W-:Y:S02]  /*09d0*/  IMAD R21, R21, UR7, R0 ;  /* 0x0000000715157c24 */ /* 0x000fe4000f8e0200 */
[----:B------:R-:W-:Y:S01]  /*09e0*/  IMAD.WIDE R22, R23, 0x4, R8 ;  /* 0x0000000417167825 */ /* 0x000fe200078e0208 */
[----:B------:R-:W5:Y:S01]  /*09f0*/  LDG.E R18, desc[UR10][R18.64] ;  /* 0x0000000a12127981 */ /* 0x000f62000c1e1900 */
[----:B------:R-:W-:Y:S02]  /*0a00*/  VIADDMNMX.RELU R25, R17, 0x6, R4, PT ;  /* 0x0000000611197846 */ /* 0x000fe40003801104 */
[----:B------:R-:W-:Y:S02]  /*0a10*/  IMAD R15, R15, UR7, R0 ;  /* 0x000000070f0f7c24 */ /* 0x000fe4000f8e0200 */
[----:B0-----:R-:W-:Y:S01]  /*0a20*/  IMAD.WIDE R10, R21, 0x4, R8 ;  /* 0x00000004150a7825 */ /* 0x001fe200078e0208 */
[----:B------:R-:W5:Y:S01]  /*0a30*/  LDG.E R22, desc[UR10][R22.64] ;  /* 0x0000000a16167981 */ /* 0x000f62000c1e1900 */
[----:B------:R-:W-:-:S02]  /*0a40*/  VIADDMNMX.RELU R21, R17, 0x7, R4, PT ;  /* 0x0000000711157846 */ /* 0x000fc40003801104 */
[----:B------:R-:W-:Y:S02]  /*0a50*/  IMAD R25, R25, UR7, R0 ;  /* 0x0000000719197c24 */ /* 0x000fe4000f8e0200 */
[----:B---3--:R-:W-:Y:S01]  /*0a60*/  IMAD.WIDE R12, R15, 0x4, R8 ;  /* 0x000000040f0c7825 */ /* 0x008fe200078e0208 */
[----:B------:R-:W3:Y:S03]  /*0a70*/  LDG.E R10, desc[UR10][R10.64] ;  /* 0x0000000a0a0a7981 */ /* 0x000ee6000c1e1900 */
[----:B------:R-:W-:Y:S02]  /*0a80*/  IMAD R21, R21, UR7, R0 ;  /* 0x0000000715157c24 */ /* 0x000fe4000f8e0200 */
[--C-:B------:R-:W-:Y:S01]  /*0a90*/  IMAD.WIDE R14, R25, 0x4, R8.reuse ;  /* 0x00000004190e7825 */ /* 0x100fe200078e0208 */
[----:B------:R-:W3:Y:S03]  /*0aa0*/  LDG.E R12, desc[UR10][R12.64] ;  /* 0x0000000a0c0c7981 */ /* 0x000ee6000c1e1900 */
[----:B------:R-:W-:-:S02]  /*0ab0*/  IMAD.WIDE R8, R21, 0x4, R8 ;  /* 0x0000000415087825 */ /* 0x000fc400078e0208 */
[----:B------:R-:W3:Y:S04]  /*0ac0*/  LDG.E R14, desc[UR10][R14.64] ;  /* 0x0000000a0e0e7981 */ /* 0x000ee8000c1e1900 */
[----:B------:R-:W3:Y:S01]  /*0ad0*/  LDG.E R8, desc[UR10][R8.64] ;  /* 0x0000000a08087981 */ /* 0x000ee2000c1e1900 */
[----:B------:R-:W-:Y:S01]  /*0ae0*/  IADD3 R17, PT, PT, R17, 0x8, RZ ;  /* 0x0000000811117810 */ /* 0x000fe20007ffe0ff */
[----:B--2---:R-:W-:-:S04]  /*0af0*/  FADD R5, R5, R16 ;  /* 0x0000001005057221 */ /* 0x004fc80000000000 */
[----:B----4-:R-:W-:-:S04]  /*0b00*/  FADD R5, R5, R20 ;  /* 0x0000001405057221 */ /* 0x010fc80000000000 */
[----:B-----5:R-:W-:-:S04]  /*0b10*/  FADD R5, R5, R18 ;  /* 0x0000001205057221 */ /* 0x020fc80000000000 */
[----:B------:R-:W-:-:S04]  /*0b20*/  FADD R5, R5, R22 ;  /* 0x0000001605057221 */ /* 0x000fc80000000000 */
[----:B---3--:R-:W-:-:S04]  /*0b30*/  FADD R5, R5, R10 ;  /* 0x0000000a05057221 */ /* 0x008fc80000000000 */
[----:B------:R-:W-:-:S04]  /*0b40*/  FADD R5, R5, R12 ;  /* 0x0000000c05057221 */ /* 0x000fc80000000000 */
[----:B------:R-:W-:-:S04]  /*0b50*/  FADD R5, R5, R14 ;  /* 0x0000000e05057221 */ /* 0x000fc80000000000 */
[----:B------:R-:W-:-:S07]  /*0b60*/  FADD R5, R5, R8 ;  /* 0x0000000805057221 */ /* 0x000fce0000000000 */
.L_x_5:
[----:B------:R-:W-:Y:S05]  /*0b70*/  BRA.U !UP1, `(.L_x_6) ;  /* 0x00000001095c7547 */ /* 0x000fea000b800000 */
        /* <DEDUP_REMOVED lines=9> */
[----:B0-----:R-:W-:-:S04]  /*0c10*/  IMAD.WIDE R12, R11, 0x4, R8 ;  /* 0x000000040b0c7825 */ /* 0x001fc800078e0208 */
[----:B------:R-:W-:Y:S02]  /*0c20*/  IMAD.WIDE R10, R15, 0x4, R8 ;  /* 0x000000040f0a7825 */ /* 0x000fe400078e0208 */
[----:B------:R-:W2:Y:S02]  /*0c30*/  LDG.E R12, desc[UR10][R12.64] ;  /* 0x0000000a0c0c7981 */ /* 0x000ea4000c1e1900 */
[----:B------:R-:W-:Y:S02]  /*0c40*/  IMAD R21, R21, UR7, R0 ;  /* 0x0000000715157c24 */ /* 0x000fe4000f8e0200 */
[--C-:B------:R-:W-:Y:S01]  /*0c50*/  IMAD.WIDE R14, R19, 0x4, R8.reuse ;  /* 0x00000004130e7825 */ /* 0x100fe200078e0208 */
[----:B------:R-:W3:Y:S03]  /*0c60*/  LDG.E R10, desc[UR10][R10.64] ;  /* 0x0000000a0a0a7981 */ /* 0x000ee6000c1e1900 */
[----:B------:R-:W-:-:S02]  /*0c70*/  IMAD.WIDE R8, R21, 0x4, R8 ;  /* 0x0000000415087825 */ /* 0x000fc400078e0208 */
[----:B------:R-:W4:Y:S04]  /*0c80*/  LDG.E R14, desc[UR10][R14.64] ;  /* 0x0000000a0e0e7981 */ /* 0x000f28000c1e1900 */
[----:B------:R-:W5:Y:S01]  /*0c90*/  LDG.E R8, desc[UR10][R8.64] ;  /* 0x0000000a08087981 */ /* 0x000f62000c1e1900 */
[----:B------:R-:W-:Y:S01]  /*0ca0*/  IADD3 R17, PT, PT, R17, 0x4, RZ ;  /* 0x0000000411117810 */ /* 0x000fe20007ffe0ff */
[----:B--2---:R-:W-:-:S04]  /*0cb0*/  FADD R5, R5, R12 ;  /* 0x0000000c05057221 */ /* 0x004fc80000000000 */
[----:B---3--:R-:W-:-:S04]  /*0cc0*/  FADD R5, R5, R10 ;  /* 0x0000000a05057221 */ /* 0x008fc80000000000 */
[----:B----4-:R-:W-:-:S04]  /*0cd0*/  FADD R5, R5, R14 ;  /* 0x0000000e05057221 */ /* 0x010fc80000000000 */
[----:B-----5:R-:W-:-:S07]  /*0ce0*/  FADD R5, R5, R8 ;  /* 0x0000000805057221 */ /* 0x020fce0000000000 */
.L_x_6:
[----:B------:R-:W-:-:S05]  /*0cf0*/  VIMNMX.RELU R9, PT, PT, R4, R17, PT ;  /* 0x0000001104097248 */ /* 0x000fca0003fe1100 */
[----:B------:R-:W-:-:S04]  /*0d00*/  IMAD R9, R9, UR12, R0 ;  /* 0x0000000c09097c24 */ /* 0x000fc8000f8e0200 */
[----:B-1----:R-:W-:-:S06]  /*0d10*/  IMAD.WIDE R8, R9, 0x4, R6 ;  /* 0x0000000409087825 */ /* 0x002fcc00078e0206 */
[----:B------:R-:W2:Y:S01]  /*0d20*/  LDG.E R8, desc[UR10][R8.64] ;  /* 0x0000000a08087981 */ /* 0x000ea2000c1e1900 */
[----:B------:R-:W-:Y:S01]  /*0d30*/  UIADD3 UR5, UPT, UPT, UR5, 0x1, URZ ;  /* 0x0000000105057890 */ /* 0x000fe2000fffe0ff */
[----:B------:R-:W-:-:S03]  /*0d40*/  IADD3 R17, PT, PT, R17, 0x1, RZ ;  /* 0x0000000111117810 */ /* 0x000fc60007ffe0ff */
[----:B------:R-:W-:Y:S01]  /*0d50*/  UISETP.NE.AND UP0, UPT, UR5, 0x1, UPT ;  /* 0x000000010500788c */ /* 0x000fe2000bf05270 */
[----:B--2---:R-:W-:-:S08]  /*0d60*/  FADD R5, R8, R5 ;  /* 0x0000000508057221 */ /* 0x004fd00000000000 */
[----:B------:R-:W-:Y:S05]  /*0d70*/  BRA.U UP0, `(.L_x_6) ;  /* 0xfffffffd00dc7547 */ /* 0x000fea000b83ffff */
.L_x_2:
[----:B------:R-:W0:Y:S01]  /*0d80*/  LDC.64 R6, c[0x0][0x388] ;  /* 0x0000e200ff067b82 */ /* 0x000e220000000a00 */
[----:B------:R-:W-:Y:S01]  /*0d90*/  ISETP.GE.AND P0, PT, R3, 0x2, PT ;  /* 0x000000020300780c */ /* 0x000fe20003f06270 */
[----:B------:R-:W-:Y:S01]  /*0da0*/  FMUL R9, R5, R2 ;  /* 0x0000000205097220 */ /* 0x000fe20000400000 */
[----:B0-----:R-:W-:-:S05]  /*0db0*/  IMAD.WIDE R6, R0, 0x4, R6 ;  /* 0x0000000400067825 */ /* 0x001fca00078e0206 */
[----:B------:R0:W-:Y:S06]  /*0dc0*/  STG.E desc[UR10][R6.64], R9 ;  /* 0x0000000906007986 */ /* 0x0001ec000c10190a */
[----:B------:R-:W-:Y:S05]  /*0dd0*/  @!P0 EXIT ;  /* 0x000000000000894d */ /* 0x000fea0003800000 */
[----:B------:R-:W-:Y:S01]  /*0de0*/  IADD3 R3, PT, PT, R3, -0x2, RZ ;  /* 0xfffffffe03037810 */ /* 0x000fe20007ffe0ff */
[----:B------:R-:W-:-:S03]  /*0df0*/  HFMA2 R11, -RZ, RZ, 0, 5.9604644775390625e-08 ;  /* 0x00000001ff0b7431 */ /* 0x000fc600000001ff */
[----:B------:R-:W-:Y:S02]  /*0e00*/  ISETP.GE.U32.AND P0, PT, R3, 0x7, PT ;  /* 0x000000070300780c */ /* 0x000fe40003f06070 */
[----:B------:R-:W-:-:S11]  /*0e10*/  LOP3.LUT R3, R4, 0x7, RZ, 0xc0, !PT ;  /* 0x0000000704037812 */ /* 0x000fd600078ec0ff */
[----:B------:R-:W-:Y:S05]  /*0e20*/  @!P0 BRA `(.L_x_7) ;  /* 0x0000000400f08947 */ /* 0x000fea0003800000 */
[----:B0-----:R-:W0:Y:S01]  /*0e30*/  LDC R9, c[0x0][0x390] ;  /* 0x0000e400ff097b82 */ /* 0x001e220000000800 */
[----:B------:R-:W1:Y:S01]  /*0e40*/  LDCU UR5, c[0x0][0x398] ;  /* 0x00007300ff0577ac */ /* 0x000e620008000800 */
[----:B------:R-:W-:Y:S02]  /*0e50*/  LOP3.LUT R12, R4, 0xfffffff8, RZ, 0xc0, !PT ;  /* 0xfffffff8040c7812 */ /* 0x000fe400078ec0ff */
[----:B------:R-:W-:Y:S01]  /*0e60*/  MOV R10, 0x4 ;  /* 0x00000004000a7802 */ /* 0x000fe20000000f00 */
[----:B------:R-:W2:Y:S01]  /*0e70*/  LDCU UR6, c[0x0][0x390] ;  /* 0x00007200ff0677ac */ /* 0x000ea20008000800 */
[----:B------:R-:W-:Y:S02]  /*0e80*/  IADD3 R12, PT, PT, -R12, RZ, RZ ;  /* 0x000000ff0c0c7210 */ /* 0x000fe40007ffe1ff */
[----:B------:R-:W3:Y:S01]  /*0e90*/  LDC.64 R14, c[0x0][0x380] ;  /* 0x0000e000ff0e7b82 */ /* 0x000ee20000000a00 */
[----:B------:R-:W-:-:S06]  /*0ea0*/  UIADD3 UR4, UPT, UPT, -UR9, 0x3, URZ ;  /* 0x0000000309047890 */ /* 0x000fcc000fffe1ff */
[----:B------:R-:W-:Y:S02]  /*0eb0*/  MOV R11, UR4 ;  /* 0x00000004000b7c02 */ /* 0x000fe40008000f00 */
[----:B-1----:R-:W-:Y:S02]  /*0ec0*/  MOV R13, UR5 ;  /* 0x00000005000d7c02 */ /* 0x002fe40008000f00 */
[----:B--2---:R-:W-:-:S07]  /*0ed0*/  MOV R8, UR6 ;  /* 0x0000000600087c02 */ /* 0x004fce0008000f00 */
.L_x_8:
[----:B-1----:R-:W-:Y:S02]  /*0ee0*/  VIADDMNMX R16, R13, 0x1, R4, PT ;  /* 0x000000010d107846 */ /* 0x002fe40003800104 */
[----:B------:R-:W-:-:S03]  /*0ef0*/  VIADDMNMX R17, R11, 0xfffffffd, RZ, !PT ;  /* 0xfffffffd0b117846 */ /* 0x000fc600078001ff */
[-CC-:B0-----:R-:W-:Y:S02]  /*0f00*/  IMAD R23, R16, R9.reuse, R0.reuse ;  /* 0x0000000910177224 */ /* 0x181fe400078e0200 */
[----:B------:R-:W-:Y:S02]  /*0f10*/  IMAD R17, R17, R9, R0 ;  /* 0x0000000911117224 */ /* 0x000fe400078e0200 */
[----:B---3--:R-:W-:-:S04]  /*0f20*/  IMAD.WIDE R22, R23, 0x4, R14 ;  /* 0x0000000417167825 */ /* 0x008fc800078e020e */
[----:B------:R-:W-:Y:S02]  /*0f30*/  IMAD.WIDE R18, R17, 0x4, R14 ;  /* 0x0000000411127825 */ /* 0x000fe400078e020e */
[----:B------:R-:W2:Y:S04]  /*0f40*/  LDG.E R22, desc[UR10][R22.64] ;  /* 0x0000000a16167981 */ /* 0x000ea8000c1e1900 */
[----:B------:R-:W3:Y:S01]  /*0f50*/  LDG.E R18, desc[UR10][R18.64] ;  /* 0x0000000a12127981 */ /* 0x000ee2000c1e1900 */
[----:B------:R-:W-:Y:S01]  /*0f60*/  VIADDMNMX R16, R13, 0x2, R4, PT ;  /* 0x000000020d107846 */ /* 0x000fe20003800104 */
[----:B------:R-:W-:Y:S01]  /*0f70*/  IMAD.WIDE R20, R8, 0x4, R6 ;  /* 0x0000000408147825 */ /* 0x000fe200078e0206 */
[----:B------:R-:W-:-:S03]  /*0f80*/  VIADDMNMX R17, R11, 0xfffffffe, RZ, !PT ;  /* 0xfffffffe0b117846 */ /* 0x000fc600078001ff */
[-CC-:B------:R-:W-:Y:S02]  /*0f90*/  IMAD R27, R16, R9.reuse, R0.reuse ;  /* 0x00000009101b7224 */ /* 0x180fe400078e0200 */
[----:B------:R-:W-:Y:S02]  /*0fa0*/  IMAD R29, R17, R9, R0 ;  /* 0x00000009111d7224 */ /* 0x000fe400078e0200 */
[----:B------:R-:W-:-:S04]  /*0fb0*/  IMAD.WIDE R16, R27, 0x4, R14 ;  /* 0x000000041b107825 */ /* 0x000fc800078e020e */
[----:B--2---:R-:W-:Y:S01]  /*0fc0*/  FADD R5, R22, R5 ;  /* 0x0000000516057221 */ /* 0x004fe20000000000 */
[----:B------:R-:W-:-:S04]  /*0fd0*/  IMAD.WIDE R22, R29, 0x4, R14 ;  /* 0x000000041d167825 */ /* 0x000fc800078e020e */
[----:B---3--:R-:W-:-:S04]  /*0fe0*/  FADD R5, R5, -R18 ;  /* 0x8000001205057221 */ /* 0x008fc80000000000 */
[----:B------:R-:W-:-:S05]  /*0ff0*/  FMUL R25, R5, R2 ;  /* 0x0000000205197220 */ /* 0x000fca0000400000 */
[----:B------:R0:W-:Y:S04]  /*1000*/  STG.E desc[UR10][R20.64], R25 ;  /* 0x0000001914007986 */ /* 0x0001e8000c10190a */
[----:B------:R-:W2:Y:S04]  /*1010*/  LDG.E R16, desc[UR10][R16.64] ;  /* 0x0000000a10107981 */ /* 0x000ea8000c1e1900 */
[----:B------:R-:W3:Y:S01]  /*1020*/  LDG.E R22, desc[UR10][R22.64] ;  /* 0x0000000a16167981 */ /* 0x000ee2000c1e1900 */
[----:B------:R-:W-:Y:S02]  /*1030*/  VIADDMNMX R18, R13, 0x3, R4, PT ;  /* 0x000000030d127846 */ /* 0x000fe40003800104 */
[----:B------:R-:W-:-:S03]  /*1040*/  VIADDMNMX R24, R11, 0xffffffff, RZ, !PT ;  /* 0xffffffff0b187846 */ /* 0x000fc600078001ff */
[----:B------:R-:W-:Y:S02]  /*1050*/  IMAD R29, R18, R9, R0 ;  /* 0x00000009121d7224 */ /* 0x000fe400078e0200 */
[----:B------:R-:W-:-:S04]  /*1060*/  IMAD.WIDE R18, R9, 0x4, R20 ;  /* 0x0000000409127825 */ /* 0x000fc800078e0214 */
[----:B------:R-:W-:Y:S02]  /*1070*/  IMAD R24, R24, R9, R0 ;  /* 0x0000000918187224 */ /* 0x000fe400078e0200 */
[----:B0-----:R-:W-:-:S04]  /*1080*/  IMAD.WIDE R20, R29, 0x4, R14 ;  /* 0x000000041d147825 */ /* 0x001fc800078e020e */
[----:B------:R-:W-:-:S04]  /*1090*/  IMAD.WIDE R24, R24, 0x4, R14 ;  /* 0x0000000418187825 */ /* 0x000fc800078e020e */
[----:B--2---:R-:W-:-:S04]  /*10a0*/  FADD R5, R5, R16 ;  /* 0x0000001005057221 */ /* 0x004fc80000000000 */
[----:B---3--:R-:W-:-:S04]  /*10b0*/  FADD R5, R5, -R22 ;  /* 0x8000001605057221 */ /* 0x008fc80000000000 */
[----:B------:R-:W-:-:S05]  /*10c0*/  FMUL R27, R5, R2 ;  /* 0x00000002051b7220 */ /* 0x000fca0000400000 */
[----:B------:R0:W-:Y:S04]  /*10d0*/  STG.E desc[UR10][R18.64], R27 ;  /* 0x0000001b12007986 */ /* 0x0001e8000c10190a */
[----:B------:R-:W2:Y:S04]  /*10e0*/  LDG.E R20, desc[UR10][R20.64] ;  /* 0x0000000a14147981 */ /* 0x000ea8000c1e1900 */
[----:B------:R-:W3:Y:S01]  /*10f0*/  LDG.E R24, desc[UR10][R24.64] ;  /* 0x0000000a18187981 */ /* 0x000ee2000c1e1900 */
[----:B------:R-:W-:Y:S02]  /*1100*/  VIADDMNMX R16, R13, 0x4, R4, PT ;  /* 0x000000040d107846 */ /* 0x000fe40003800104 */
[----:B------:R-:W-:-:S03]  /*1110*/  VIMNMX R17, PT, PT, RZ, R11, !PT ;  /* 0x0000000bff117248 */ /* 0x000fc60007fe0100 */
[-CC-:B------:R-:W-:Y:S02]  /*1120*/  IMAD R23, R16, R9.reuse, R0.reuse ;  /* 0x0000000910177224 */ /* 0x180fe400078e0200 */
[----:B------:R-:W-:Y:S02]  /*1130*/  IMAD R22, R17, R9, R0 ;  /* 0x0000000911167224 */ /* 0x000fe400078e0200 */
[----:B------:R-:W-:-:S04]  /*1140*/  IMAD.WIDE R16, R9, 0x4, R18 ;  /* 0x0000000409107825 */ /* 0x000fc800078e0212 */
        /* <DEDUP_REMOVED lines=9> */
[----:B------:R-:W-:-:S03]  /*11e0*/  VIADDMNMX R21, R11, 0x1, RZ, !PT ;  /* 0x000000010b157846 */ /* 0x000fc600078001ff */
        /* <DEDUP_REMOVED lines=30> */
[----:B--2---:R-:W-:Y:S01]  /*13d0*/  FADD R5, R5, R20 ;  /* 0x0000001405057221 */ /* 0x004fe20000000000 */
[----:B------:R-:W-:-:S04]  /*13e0*/  IMAD.WIDE R20, R24, 0x4, R14 ;  /* 0x0000000418147825 */ /* 0x000fc800078e020e */
[----:B---3--:R-:W-:-:S04]  /*13f0*/  FADD R5, R5, -R22 ;  /* 0x8000001605057221 */ /* 0x008fc80000000000 */
[----:B------:R-:W-:-:S05]  /*1400*/  FMUL R25, R5, R2 ;  /* 0x0000000205197220 */ /* 0x000fca0000400000 */
[----:B------:R0:W-:Y:S04]  /*1410*/  STG.E desc[UR10][R16.64], R25 ;  /* 0x0000001910007986 */ /* 0x0001e8000c10190a */
[----:B------:R-:W2:Y:S04]  /*1420*/  LDG.E R18, desc[UR10][R18.64] ;  /* 0x0000000a12127981 */ /* 0x000ea8000c1e1900 */
[----:B------:R-:W3:Y:S01]  /*1430*/  LDG.E R20, desc[UR10][R20.64] ;  /* 0x0000000a14147981 */ /* 0x000ee2000c1e1900 */
[----:B------:R-:W-:Y:S02]  /*1440*/  IADD3 R13, PT, PT, R13, 0x8, RZ ;  /* 0x000000080d0d7810 */ /* 0x000fe40007ffe0ff */
[----:B------:R-:W-:Y:S01]  /*1450*/  IADD3 R22, PT, PT, R11, 0x4, RZ ;  /* 0x000000040b167810 */ /* 0x000fe20007ffe0ff */
[----:B0-----:R-:W-:Y:S01]  /*1460*/  IMAD.WIDE R16, R9, 0x4, R16 ;  /* 0x0000000409107825 */ /* 0x001fe200078e0210 */
[----:B------:R-:W-:-:S02]  /*1470*/  VIMNMX R23, PT, PT, R4, R13, PT ;  /* 0x0000000d04177248 */ /* 0x000fc40003fe0100 */
[----:B------:R-:W-:-:S03]  /*1480*/  VIMNMX R22, PT, PT, RZ, R22, !PT ;  /* 0x00000016ff167248 */ /* 0x000fc60007fe0100 */
[-CC-:B------:R-:W-:Y:S02]  /*1490*/  IMAD R23, R23, R9.reuse, R0.reuse ;  /* 0x0000000917177224 */ /* 0x180fe400078e0200 */
[----:B------:R-:W-:Y:S02]  /*14a0*/  IMAD R27, R22, R9, R0 ;  /* 0x00000009161b7224 */ /* 0x000fe400078e0200 */
[----:B--2---:R-:W-:Y:S01]  /*14b0*/  FADD R5, R5, R18 ;  /* 0x0000001205057221 */ /* 0x004fe20000000000 */
[----:B------:R-:W-:-:S04]  /*14c0*/  IMAD.WIDE R18, R23, 0x4, R14 ;  /* 0x0000000417127825 */ /* 0x000fc800078e020e */
[----:B---3--:R-:W-:Y:S01]  /*14d0*/  FADD R5, R5, -R20 ;  /* 0x8000001405057221 */ /* 0x008fe20000000000 */
[----:B------:R-:W-:-:S04]  /*14e0*/  IMAD.WIDE R20, R27, 0x4, R14 ;  /* 0x000000041b147825 */ /* 0x000fc800078e020e */
[----:B------:R-:W-:-:S05]  /*14f0*/  FMUL R25, R5, R2 ;  /* 0x0000000205197220 */ /* 0x000fca0000400000 */
[----:B------:R1:W-:Y:S04]  /*1500*/  STG.E desc[UR10][R16.64], R25 ;  /* 0x0000001910007986 */ /* 0x0003e8000c10190a */
[----:B------:R-:W2:Y:S04]  /*1510*/  LDG.E R18, desc[UR10][R18.64] ;  /* 0x0000000a12127981 */ /* 0x000ea8000c1e1900 */
[----:B------:R-:W3:Y:S01]  /*1520*/  LDG.E R20, desc[UR10][R20.64] ;  /* 0x0000000a14147981 */ /* 0x000ee2000c1e1900 */
[----:B------:R-:W-:Y:S01]  /*1530*/  IADD3 R12, PT, PT, R12, 0x8, RZ ;  /* 0x000000080c0c7810 */ /* 0x000fe20007ffe0ff */
[----:B------:R-:W-:Y:S01]  /*1540*/  IMAD.WIDE R22, R9, 0x4, R16 ;  /* 0x0000000409167825 */ /* 0x000fe200078e0210 */
[----:B------:R-:W-:-:S02]  /*1550*/  IADD3 R10, PT, PT, R10, 0x8, RZ ;  /* 0x000000080a0a7810 */ /* 0x000fc40007ffe0ff */
[----:B------:R-:W-:Y:S02]  /*1560*/  ISETP.NE.AND P0, PT, R12, RZ, PT ;  /* 0x000000ff0c00720c */ /* 0x000fe40003f05270 */
[----:B------:R-:W-:Y:S02]  /*1570*/  LEA R8, R9, R8, 0x3 ;  /* 0x0000000809087211 */ /* 0x000fe400078e18ff */
[----:B------:R-:W-:Y:S01]  /*1580*/  IADD3 R11, PT, PT, R11, 0x8, RZ ;  /* 0x000000080b0b7810 */ /* 0x000fe20007ffe0ff */
[----:B--2---:R-:W-:-:S04]  /*1590*/  FADD R5, R5, R18 ;  /* 0x0000001205057221 */ /* 0x004fc80000000000 */
[----:B---3--:R-:W-:-:S04]  /*15a0*/  FADD R5, R5, -R20 ;  /* 0x8000001405057221 */ /* 0x008fc80000000000 */
[----:B------:R-:W-:-:S05]  /*15b0*/  FMUL R27, R5, R2 ;  /* 0x00000002051b7220 */ /* 0x000fca0000400000 */
[----:B------:R1:W-:Y:S01]  /*15c0*/  STG.E desc[UR10][R22.64], R27 ;  /* 0x0000001b16007986 */ /* 0x0003e2000c10190a */
[----:B------:R-:W-:Y:S05]  /*15d0*/  @P0 BRA `(.L_x_8) ;  /* 0xfffffff800400947 */ /* 0x000fea000383ffff */
[----:B------:R-:W-:-:S07]  /*15e0*/  IADD3 R11, PT, PT, R10, -0x3, RZ ;  /* 0xfffffffd0a0b7810 */ /* 0x000fce0007ffe0ff */
.L_x_7:
[----:B------:R-:W-:-:S13]  /*15f0*/  ISETP.NE.AND P0, PT, R3, RZ, PT ;  /* 0x000000ff0300720c */ /* 0x000fda0003f05270 */
[----:B------:R-:W-:Y:S05]  /*1600*/  @!P0 EXIT ;  /* 0x000000000000894d */ /* 0x000fea0003800000 */
[----:B------:R-:W-:Y:S01]  /*1610*/  ISETP.GE.U32.AND P0, PT, R3, 0x4, PT ;  /* 0x000000040300780c */ /* 0x000fe20003f06070 */
[----:B------:R-:W-:Y:S01]  /*1620*/  ULOP3.LUT UR4, URZ, UR9, URZ, 0x33, !UPT ;  /* 0x00000009ff047292 */ /* 0x000fe2000f8e33ff */
[----:B-1----:R-:W-:-:S04]  /*1630*/  LOP3.LUT R22, R4, 0x3, RZ, 0xc0, !PT ;  /* 0x0000000304167812 */ /* 0x002fc800078ec0ff */
[----:B------:R-:W-:-:S07]  /*1640*/  ISETP.NE.AND P1, PT, R22, RZ, PT ;  /* 0x000000ff1600720c */ /* 0x000fce0003f25270 */
[----:B------:R-:W-:Y:S06]  /*1650*/  @!P0 BRA `(.L_x_9) ;  /* 0x0000000000e88947 */ /* 0x000fec0003800000 */
[----:B------:R-:W1:Y:S01]  /*1660*/  LDC R3, c[0x0][0x390] ;  /* 0x0000e400ff037b82 */ /* 0x000e620000000800 */
[C---:B------:R-:W-:Y:S02]  /*1670*/  IADD3 R13, PT, PT, R11.reuse, UR9, RZ ;  /* 0x000000090b0d7c10 */ /* 0x040fe4000fffe0ff */
[----:B------:R-:W-:Y:S02]  /*1680*/  IADD3 R10, PT, PT, R11, UR4, RZ ;  /* 0x000000040b0a7c10 */ /* 0x000fe4000fffe0ff */
[----:B------:R-:W-:Y:S02]  /*1690*/  VIMNMX R12, PT, PT, R4, R13, PT ;  /* 0x0000000d040c7248 */ /* 0x000fe40003fe0100 */
[----:B------:R-:W-:Y:S01]  /*16a0*/  VIMNMX R14, PT, PT, RZ, R10, !PT ;  /* 0x0000000aff0e7248 */ /* 0x000fe20007fe0100 */
[----:B0-----:R-:W0:Y:S02]  /*16b0*/  LDC.64 R8, c[0x0][0x380] ;  /* 0x0000e000ff087b82 */ /* 0x001e240000000a00 */
[----:B-1----:R-:W-:-:S02]  /*16c0*/  IMAD R17, R12, R3, R0 ;  /* 0x000000030c117224 */ /* 0x002fc400078e0200 */
[----:B------:R-:W-:Y:S02]  /*16d0*/  IMAD R19, R14, R3, R0 ;  /* 0x000000030e137224 */ /* 0x000fe400078e0200 */
[----:B0-----:R-:W-:-:S04]  /*16e0*/  IMAD.WIDE R16, R17, 0x4, R8 ;  /* 0x0000000411107825 */ /* 0x001fc800078e0208 */
[----:B------:R-:W-:Y:S02]  /*16f0*/  IMAD.WIDE R18, R19, 0x4, R8 ;  /* 0x0000000413127825 */ /* 0x000fe400078e0208 */
[----:B------:R-:W2:Y:S04]  /*1700*/  LDG.E R16, desc[UR10][R16.64] ;  /* 0x0000000a10107981 */ /* 0x000ea8000c1e1900 */
[----:B------:R-:W3:Y:S01]  /*1710*/  LDG.E R18, desc[UR10][R18.64] ;  /* 0x0000000a12127981 */ /* 0x000ee2000c1e1900 */
[----:B------:R-:W-:Y:S01]  /*1720*/  VIADDMNMX R12, R13, 0x1, R4, PT ;  /* 0x000000010d0c7846 */ /* 0x000fe20003800104 */
[C---:B------:R-:W-:Y:S01]  /*1730*/  IMAD R15, R11.reuse, R3, RZ ;  /* 0x000000030b0f7224 */ /* 0x040fe200078e02ff */
[----:B------:R-:W-:-:S03]  /*1740*/  VIADDMNMX R14, R11, -UR9, RZ, !PT ;  /* 0x800000090b0e7c46 */ /* 0x000fc6000f8001ff */
[-CC-:B------:R-:W-:Y:S02]  /*1750*/  IMAD R21, R12, R3.reuse, R0.reuse ;  /* 0x000000030c157224 */ /* 0x180fe400078e0200 */
[----:B------:R-:W-:Y:S02]  /*1760*/  IMAD R25, R14, R3, R0 ;  /* 0x000000030e197224 */ /* 0x000fe400078e0200 */
[----:B------:R-:W-:-:S04]  /*1770*/  IMAD.WIDE R14, R15, 0x4, R6 ;  /* 0x000000040f0e7825 */ /* 0x000fc800078e0206 */
        /* <DEDUP_REMOVED lines=26> */
[----:B------:R-:W-:-:S04]  /*1920*/  IMAD.WIDE R18, R19, 0x4, R8 ;  /* 0x0000000413127825 */ /* 0x000fc800078e0208 */
[----:B------:R-:W-:-:S04]  /*1930*/  IMAD.WIDE R8, R27, 0x4, R8 ;  /* 0x000000041b087825 */ /* 0x000fc800078e0208 */
[----:B--2---:R-:W-:-:S04]  /*1940*/  FADD R5, R5, R14 ;  /* 0x0000000e05057221 */ /* 0x004fc80000000000 */
[----:B---3--:R-:W-:-:S04]  /*1950*/  FADD R5, R5, -R16 ;  /* 0x8000001005057221 */ /* 0x008fc80000000000 */
[----:B------:R-:W-:-:S05]  /*1960*/  FMUL R23, R5, R2 ;  /* 0x0000000205177220 */ /* 0x000fca0000400000 */
[----:B------:R1:W-:Y:S04]  /*1970*/  STG.E desc[UR10][R12.64], R23 ;  /* 0x000000170c007986 */ /* 0x0003e8000c10190a */
[----:B------:R-:W2:Y:S04]  /*1980*/  LDG.E R18, desc[UR10][R18.64] ;  /* 0x0000000a12127981 */ /* 0x000ea8000c1e1900 */
[----:B------:R-:W3:Y:S01]  /*1990*/  LDG.E R8, desc[UR10][R8.64] ;  /* 0x0000000a08087981 */ /* 0x000ee2000c1e1900 */
[----:B------:R-:W-:Y:S01]  /*19a0*/  IMAD.WIDE R14, R3, 0x4, R12 ;  /* 0x00000004030e7825 */ /* 0x000fe200078e020c */
[----:B------:R-:W-:-:S03]  /*19b0*/  IADD3 R11, PT, PT, R11, 0x4, RZ ;  /* 0x000000040b0b7810 */ /* 0x000fc60007ffe0ff */
[----:B--2---:R-:W-:-:S04]  /*19c0*/  FADD R5, R5, R18 ;  /* 0x0000001205057221 */ /* 0x004fc80000000000 */
[----:B---3--:R-:W-:-:S04]  /*19d0*/  FADD R5, R5, -R8 ;  /* 0x8000000805057221 */ /* 0x008fc80000000000 */
[----:B------:R-:W-:-:S05]  /*19e0*/  FMUL R3, R5, R2 ;  /* 0x0000000205037220 */ /* 0x000fca0000400000 */
[----:B------:R1:W-:Y:S02]  /*19f0*/  STG.E desc[UR10][R14.64], R3 ;  /* 0x000000030e007986 */ /* 0x0003e4000c10190a */
.L_x_9:
[----:B------:R-:W-:Y:S05]  /*1a00*/  @!P1 EXIT ;  /* 0x000000000000994d */ /* 0x000fea0003800000 */
[----:B------:R-:W-:Y:S02]  /*1a10*/  ISETP.NE.AND P0, PT, R22, 0x1, PT ;  /* 0x000000011600780c */ /* 0x000fe40003f05270 */
[----:B-1----:R-:W-:-:S04]  /*1a20*/  LOP3.LUT R3, R4, 0x1, RZ, 0xc0, !PT ;  /* 0x0000000104037812 */ /* 0x002fc800078ec0ff */
[----:B------:R-:W-:-:S07]  /*1a30*/  ISETP.NE.U32.AND P1, PT, R3, 0x1, PT ;  /* 0x000000010300780c */ /* 0x000fce0003f25070 */
[----:B------:R-:W-:Y:S06]  /*1a40*/  @!P0 BRA `(.L_x_10) ;  /* 0x00000000007c8947 */ /* 0x000fec0003800000 */
[----:B------:R-:W1:Y:S01]  /*1a50*/  LDC R3, c[0x0][0x390] ;  /* 0x0000e400ff037b82 */ /* 0x000e620000000800 */
[C---:B------:R-:W-:Y:S02]  /*1a60*/  IADD3 R13, PT, PT, R11.reuse, UR9, RZ ;  /* 0x000000090b0d7c10 */ /* 0x040fe4000fffe0ff */
[----:B------:R-:W-:Y:S02]  /*1a70*/  VIADDMNMX R10, R11, UR4, RZ, !PT ;  /* 0x000000040b0a7c46 */ /* 0x000fe4000f8001ff */
[----:B------:R-:W-:-:S03]  /*1a80*/  VIMNMX R12, PT, PT, R4, R13, PT ;  /* 0x0000000d040c7248 */ /* 0x000fc60003fe0100 */
[----:B0-----:R-:W0:Y:S02]  /*1a90*/  LDC.64 R8, c[0x0][0x380] ;  /* 0x0000e000ff087b82 */ /* 0x001e240000000a00 */
[-CC-:B-1----:R-:W-:Y:S02]  /*1aa0*/  IMAD R17, R12, R3.reuse, R0.reuse ;  /* 0x000000030c117224 */ /* 0x182fe400078e0200 */
        /* <DEDUP_REMOVED lines=25> */
.L_x_10:
[----:B------:R-:W-:Y:S05]  /*1c40*/  @P1 EXIT ;  /* 0x000000000000194d */ /* 0x000fea0003800000 */
[----:B-1----:R-:W1:Y:S01]  /*1c50*/  LDC.64 R12, c[0x0][0x380] ;  /* 0x0000e000ff0c7b82 */ /* 0x002e620000000a00 */
[----:B------:R-:W2:Y:S01]  /*1c60*/  LDCU UR5, c[0x0][0x390] ;  /* 0x00007200ff0577ac */ /* 0x000ea20008000800 */
[C---:B------:R-:W-:Y:S02]  /*1c70*/  VIADDMNMX R3, R11.reuse, UR9, R4, PT ;  /* 0x000000090b037c46 */ /* 0x040fe4000b800104 */
[----:B0-----:R-:W-:-:S03]  /*1c80*/  VIADDMNMX R9, R11, UR4, RZ, !PT ;  /* 0x000000040b097c46 */ /* 0x001fc6000f8001ff */
[--C-:B--2---:R-:W-:Y:S02]  /*1c90*/  IMAD R3, R3, UR5, R0.reuse ;  /* 0x0000000503037c24 */ /* 0x104fe4000f8e0200 */
[----:B------:R-:W-:Y:S02]  /*1ca0*/  IMAD R15, R9, UR5, R0 ;  /* 0x00000005090f7c24 */ /* 0x000fe4000f8e0200 */
[----:B-1----:R-:W-:-:S04]  /*1cb0*/  IMAD.WIDE R8, R3, 0x4, R12 ;  /* 0x0000000403087825 */ /* 0x002fc800078e020c */
[----:B------:R-:W-:Y:S02]  /*1cc0*/  IMAD.WIDE R12, R15, 0x4, R12 ;  /* 0x000000040f0c7825 */ /* 0x000fe400078e020c */
[----:B------:R-:W2:Y:S04]  /*1cd0*/  LDG.E R8, desc[UR10][R8.64] ;  /* 0x0000000a08087981 */ /* 0x000ea8000c1e1900 */
[----:B------:R-:W3:Y:S01]  /*1ce0*/  LDG.E R12, desc[UR10][R12.64] ;  /* 0x0000000a0c0c7981 */ /* 0x000ee2000c1e1900 */
[----:B------:R-:W-:-:S04]  /*1cf0*/  IMAD R11, R11, UR5, RZ ;  /* 0x000000050b0b7c24 */ /* 0x000fc8000f8e02ff */
[----:B------:R-:W-:-:S04]  /*1d00*/  IMAD.WIDE R6, R11, 0x4, R6 ;  /* 0x000000040b067825 */ /* 0x000fc800078e0206 */
[----:B--2---:R-:W-:-:S04]  /*1d10*/  FADD R5, R8, R5 ;  /* 0x0000000508057221 */ /* 0x004fc80000000000 */
[----:B---3--:R-:W-:-:S04]  /*1d20*/  FADD R5, R5, -R12 ;  /* 0x8000000c05057221 */ /* 0x008fc80000000000 */
[----:B------:R-:W-:-:S05]  /*1d30*/  FMUL R5, R5, R2 ;  /* 0x0000000205057220 */ /* 0x000fca0000400000 */
[----:B------:R-:W-:Y:S01]  /*1d40*/  STG.E desc[UR10][R6.64], R5 ;  /* 0x0000000506007986 */ /* 0x000fe2000c10190a */
[----:B------:R-:W-:Y:S05]  /*1d50*/  EXIT ;  /* 0x000000000000794d */ /* 0x000fea0003800000 */
        .weak           $__internal_0_$__cuda_sm20_rcp_rn_f32_slowpath
        .type           $__internal_0_$__cuda_sm20_rcp_rn_f32_slowpath,@function
        .size           $__internal_0_$__cuda_sm20_rcp_rn_f32_slowpath,(.L_x_30 - $__internal_0_$__cuda_sm20_rcp_rn_f32_slowpath)
$__internal_0_$__cuda_sm20_rcp_rn_f32_slowpath:
[----:B------:R-:W-:-:S04]  /*1d60*/  SHF.L.U32 R3, R2, 0x1, RZ ;  /* 0x0000000102037819 */ /* 0x000fc800000006ff */
[----:B------:R-:W-:-:S04]  /*1d70*/  SHF.R.U32.HI R3, RZ, 0x18, R3 ;  /* 0x00000018ff037819 */ /* 0x000fc80000011603 */
[----:B------:R-:W-:-:S13]  /*1d80*/  ISETP.NE.U32.AND P0, PT, R3, RZ, PT ;  /* 0x000000ff0300720c */ /* 0x000fda0003f05070 */
[----:B------:R-:W-:Y:S05]  /*1d90*/  @P0 BRA `(.L_x_11) ;  /* 0x00000000002c0947 */ /* 0x000fea0003800000 */
[----:B------:R-:W-:-:S04]  /*1da0*/  SHF.L.U32 R3, R2, 0x1, RZ ;  /* 0x0000000102037819 */ /* 0x000fc800000006ff */
[----:B------:R-:W-:-:S13]  /*1db0*/  ISETP.NE.AND P0, PT, R3, RZ, PT ;  /* 0x000000ff0300720c */ /* 0x000fda0003f05270 */
[----:B------:R2:W3:Y:S01]  /*1dc0*/  @!P0 MUFU.RCP R3, R2 ;  /* 0x0000000200038308 */ /* 0x0004e20000001000 */
[----:B------:R-:W-:Y:S05]  /*1dd0*/  @!P0 BRA `(.L_x_12) ;  /* 0x0000000000a48947 */ /* 0x000fea0003800000 */
[----:B------:R-:W-:-:S04]  /*1de0*/  FFMA R5, R2, 1.84467440737095516160e+19, RZ ;  /* 0x5f80000002057823 */ /* 0x000fc800000000ff */
[----:B--2---:R-:W3:Y:S02]  /*1df0*/  MUFU.RCP R2, R5 ;  /* 0x0000000500027308 */ /* 0x004ee40000001000 */
[----:B---3--:R-:W-:-:S04]  /*1e00*/  FFMA R3, R5, R2, -1 ;  /* 0xbf80000005037423 */ /* 0x008fc80000000002 */
[----:B------:R-:W-:-:S04]  /*1e10*/  FADD.FTZ R3, -R3, -RZ ;  /* 0x800000ff03037221 */ /* 0x000fc80000010100 */
[----:B------:R-:W-:-:S04]  /*1e20*/  FFMA R2, R2, R3, R2 ;  /* 0x0000000302027223 */ /* 0x000fc80000000002 */
[----:B------:R-:W-:Y:S01]  /*1e30*/  FFMA R3, R2, 1.84467440737095516160e+19, RZ ;  /* 0x5f80000002037823 */ /* 0x000fe200000000ff */
[----:B------:R-:W-:Y:S06]  /*1e40*/  BRA `(.L_x_12) ;  /* 0x0000000000887947 */ /* 0x000fec0003800000 */
.L_x_11:
[----:B------:R-:W-:-:S04]  /*1e50*/  IADD3 R5, PT, PT, R3, -0xfd, RZ ;  /* 0xffffff0303057810 */ /* 0x000fc80007ffe0ff */
[----:B------:R-:W-:-:S13]  /*1e60*/  ISETP.GT.U32.AND P0, PT, R5, 0x1, PT ;  /* 0x000000010500780c */ /* 0x000fda0003f04070 */
[----:B------:R-:W-:Y:S05]  /*1e70*/  @P0 BRA `(.L_x_13) ;  /* 0x0000000000780947 */ /* 0x000fea0003800000 */
[----:B------:R-:W-:Y:S02]  /*1e80*/  LOP3.LUT R6, R2, 0x7fffff, RZ, 0xc0, !PT ;  /* 0x007fffff02067812 */ /* 0x000fe400078ec0ff */
[----:B------:R-:W-:Y:S02]  /*1e90*/  MOV R10, 0x3 ;  /* 0x00000003000a7802 */ /* 0x000fe40000000f00 */
[----:B------:R-:W-:Y:S02]  /*1ea0*/  LOP3.LUT R6, R6, 0x3f800000, RZ, 0xfc, !PT ;  /* 0x3f80000006067812 */ /* 0x000fe400078efcff */
[----:B------:R-:W-:Y:S02]  /*1eb0*/  SHF.L.U32 R11, R10, R5, RZ ;  /* 0x000000050a0b7219 */ /* 0x000fe400000006ff */
[----:B------:R-:W0:Y:S01]  /*1ec0*/  MUFU.RCP R7, R6 ;  /* 0x0000000600077308 */ /* 0x000e220000001000 */
[----:B------:R-:W-:Y:S01]  /*1ed0*/  IADD3 R3, PT, PT, R3, -0xfc, RZ ;  /* 0xffffff0403037810 */ /* 0x000fe20007ffe0ff */
[----:B0-----:R-:W-:-:S04]  /*1ee0*/  FFMA R8, R6, R7, -1 ;  /* 0xbf80000006087423 */ /* 0x001fc80000000007 */
[----:B------:R-:W-:-:S04]  /*1ef0*/  FADD.FTZ R8, -R8, -RZ ;  /* 0x800000ff08087221 */ /* 0x000fc80000010100 */
[CCC-:B------:R-:W-:Y:S01]  /*1f00*/  FFMA.RM R9, R7.reuse, R8.reuse, R7.reuse ;  /* 0x0000000807097223 */ /* 0x1c0fe20000004007 */
[----:B------:R-:W-:-:S04]  /*1f10*/  FFMA.RP R8, R7, R8, R7 ;  /* 0x0000000807087223 */ /* 0x000fc80000008007 */
[C---:B------:R-:W-:Y:S02]  /*1f20*/  LOP3.LUT R7, R9.reuse, 0x7fffff, RZ, 0xc0, !PT ;  /* 0x007fffff09077812 */ /* 0x040fe400078ec0ff */
[----:B------:R-:W-:Y:S02]  /*1f30*/  FSETP.NEU.FTZ.AND P0, PT, R9, R8, PT ;  /* 0x000000080900720b */ /* 0x000fe40003f1d000 */
[----:B------:R-:W-:Y:S02]  /*1f40*/  LOP3.LUT R8, R7, 0x800000, RZ, 0xfc, !PT ;  /* 0x0080000007087812 */ /* 0x000fe400078efcff */
[----:B------:R-:W-:Y:S02]  /*1f50*/  SEL R7, RZ, 0xffffffff, !P0 ;  /* 0xffffffffff077807 */ /* 0x000fe40004000000 */
[----:B------:R-:W-:Y:S02]  /*1f60*/  LOP3.LUT R6, R11, R8, RZ, 0xc0, !PT ;  /* 0x000000080b067212 */ /* 0x000fe400078ec0ff */
[----:B------:R-:W-:-:S02]  /*1f70*/  IADD3 R7, PT, PT, -R7, RZ, RZ ;  /* 0x000000ff07077210 */ /* 0x000fc40007ffe1ff */
[-C--:B------:R-:W-:Y:S02]  /*1f80*/  SHF.R.U32.HI R6, RZ, R5.reuse, R6 ;  /* 0x00000005ff067219 */ /* 0x080fe40000011606 */
[--C-:B------:R-:W-:Y:S02]  /*1f90*/  LOP3.LUT P1, RZ, R7, R5, R8.reuse, 0xf8, !PT ;  /* 0x0000000507ff7212 */ /* 0x100fe4000782f808 */
[C---:B------:R-:W-:Y:S02]  /*1fa0*/  LOP3.LUT P0, RZ, R6.reuse, 0x1, RZ, 0xc0, !PT ;  /* 0x0000000106ff7812 */ /* 0x040fe4000780c0ff */
[----:B------:R-:W-:Y:S02]  /*1fb0*/  LOP3.LUT P2, RZ, R6, 0x2, RZ, 0xc0, !PT ;  /* 0x0000000206ff7812 */ /* 0x000fe4000784c0ff */
[----:B------:R-:W-:Y:S02]  /*1fc0*/  SHF.R.U32.HI R3, RZ, R3, R8 ;  /* 0x00000003ff037219 */ /* 0x000fe40000011608 */
[----:B------:R-:W-:-:S02]  /*1fd0*/  PLOP3.LUT P0, PT, P0, P1, P2, 0xe0, 0x0 ;  /* 0x000000000000781c */ /* 0x000fc40000703c20 */
[----:B------:R-:W-:Y:S02]  /*1fe0*/  LOP3.LUT P1, RZ, R2, 0x7fffff, RZ, 0xc0, !PT ;  /* 0x007fffff02ff7812 */ /* 0x000fe4000782c0ff */
[----:B------:R-:W-:-:S04]  /*1ff0*/  SEL R5, RZ, 0x1, !P0 ;  /* 0x00000001ff057807 */ /* 0x000fc80004000000 */
[----:B------:R-:W-:-:S04]  /*2000*/  IADD3 R5, PT, PT, -R5, RZ, RZ ;  /* 0x000000ff05057210 */ /* 0x000fc80007ffe1ff */
[----:B------:R-:W-:-:S13]  /*2010*/  ISETP.GE.AND P0, PT, R5, RZ, PT ;  /* 0x000000ff0500720c */ /* 0x000fda0003f06270 */
[----:B------:R-:W-:-:S04]  /*2020*/  @!P0 IADD3 R3, PT, PT, R3, 0x1, RZ ;  /* 0x0000000103038810 */ /* 0x000fc80007ffe0ff */
[----:B------:R-:W-:-:S04]  /*2030*/  @!P1 SHF.L.U32 R3, R3, 0x1, RZ ;  /* 0x0000000103039819 */ /* 0x000fc800000006ff */
[----:B------:R-:W-:Y:S01]  /*2040*/  LOP3.LUT R3, R3, 0x80000000, R2, 0xf8, !PT ;  /* 0x8000000003037812 */ /* 0x000fe200078ef802 */
[----:B------:R-:W-:Y:S06]  /*2050*/  BRA `(.L_x_12) ;  /* 0x0000000000047947 */ /* 0x000fec0003800000 */
.L_x_13:
[----:B------:R0:W1:Y:S02]  /*2060*/  MUFU.RCP R3, R2 ;  /* 0x0000000200037308 */ /* 0x0000640000001000 */
.L_x_12:
[----:B------:R-:W-:-:S04]  /*2070*/  HFMA2 R5, -RZ, RZ, 0, 0 ;  /* 0x00000000ff057431 */ /* 0x000fc800000001ff */
[----:B0123--:R-:W-:Y:S05]  /*2080*/  RET.REL.NODEC R4 `(_Z19box_filter_verticalPKfPfiii) ;  /* 0xffffffdc04dc7950 */ /* 0x00ffea0003c3ffff */
.L_x_14:
[----:B------:R-:W-:-:S00]  /*2090*/  BRA `(.L_x_14) ;  /* 0xfffffffc00fc7947 */ /* 0x000fc0000383ffff */
[----:B------:R-:W-:-:S00]  /*20a0*/  NOP ;  /* 0x0000000000007918 */ /* 0x000fc00000000000 */
        /* <DEDUP_REMOVED lines=13> */
.L_x_30:


//--------------------- .text._Z21box_filter_horizontalPKfPfiii --------------------------
	.section	.text._Z21box_filter_horizontalPKfPfiii,"ax",@progbits
	.align	128
        .global         _Z21box_filter_horizontalPKfPfiii
        .type           _Z21box_filter_horizontalPKfPfiii,@function
        .size           _Z21box_filter_horizontalPKfPfiii,(.L_x_31 - _Z21box_filter_horizontalPKfPfiii)
        .other          _Z21box_filter_horizontalPKfPfiii,@"STO_CUDA_ENTRY STV_DEFAULT"
_Z21box_filter_horizontalPKfPfiii:
.text._Z21box_filter_horizontalPKfPfiii:
[----:B------:R-:W-:Y:S01]  /*0000*/  LDC R1, c[0x0][0x37c] ;  /* 0x0000df00ff017b82 */ /* 0x000fe20000000800 */
[----:B------:R-:W0:Y:S07]  /*0010*/  S2R R3, SR_TID.X ;  /* 0x0000000000037919 */ /* 0x000e2e0000002100 */
[----:B------:R-:W0:Y:S01]  /*0020*/  S2UR UR4, SR_CTAID.X ;  /* 0x00000000000479c3 */ /* 0x000e220000002500 */
[----:B------:R-:W1:Y:S07]  /*0030*/  LDCU UR5, c[0x0][0x394] ;  /* 0x00007280ff0577ac */ /* 0x000e6e0008000800 */
[----:B------:R-:W0:Y:S02]  /*0040*/  LDC R0, c[0x0][0x360] ;  /* 0x0000d800ff007b82 */ /* 0x000e240000000800 */
[----:B0-----:R-:W-:-:S05]  /*0050*/  IMAD R0, R0, UR4, R3 ;  /* 0x0000000400007c24 */ /* 0x001fca000f8e0203 */
[----:B-1----:R-:W-:-:S13]  /*0060*/  ISETP.GE.AND P0, PT, R0, UR5, PT ;  /* 0x0000000500007c0c */ /* 0x002fda000bf06270 */
[----:B------:R-:W-:Y:S05]  /*0070*/  @P0 EXIT ;  /* 0x000000000000094d */ /* 0x000fea0003800000 */
[----:B------:R-:W0:Y:S01]  /*0080*/  LDCU UR4, c[0x0][0x398] ;  /* 0x00007300ff0477ac */ /* 0x000e220008000800 */
[----:B------:R-:W1:Y:S01]  /*0090*/  LDCU UR5, c[0x0][0x390] ;  /* 0x00007200ff0577ac */ /* 0x000e620008000800 */
[----:B0-----:R-:W-:-:S04]  /*00a0*/  USHF.L.U32 UR4, UR4, 0x1, URZ ;  /* 0x0000000104047899 */ /* 0x001fc800080006ff */
[----:B------:R-:W-:Y:S01]  /*00b0*/  UIADD3 UR6, UPT, UPT, UR4, 0x1, URZ ;  /* 0x0000000104067890 */ /* 0x000fe2000fffe0ff */
[----:B-1----:R-:W-:-:S05]  /*00c0*/  IMAD R0, R0, UR5, RZ ;  /* 0x0000000500007c24 */ /* 0x002fca000f8e02ff */
[----:B------:R-:W-:-:S04]  /*00d0*/  I2FP.F32.S32 R2, UR6 ;  /* 0x0000000600027c45 */ /* 0x000fc80008201400 */
[----:B------:R-:W-:-:S04]  /*00e0*/  IADD3 R3, PT, PT, R2, 0x1800000, RZ ;  /* 0x0180000002037810 */ /* 0x000fc80007ffe0ff */
[----:B------:R-:W-:-:S04]  /*00f0*/  LOP3.LUT R3, R3, 0x7f800000, RZ, 0xc0, !PT ;  /* 0x7f80000003037812 */ /* 0x000fc800078ec0ff */
[----:B------:R-:W-:-:S13]  /*0100*/  ISETP.GT.U32.AND P0, PT, R3, 0x1ffffff, PT ;  /* 0x01ffffff0300780c */ /* 0x000fda0003f04070 */
[----:B------:R-:W-:Y:S05]  /*0110*/  @P0 BRA `(.L_x_15) ;  /* 0x0000000000100947 */ /* 0x000fea0003800000 */
[----:B------:R-:W-:-:S07]  /*0120*/  MOV R4, 0x140 ;  /* 0x0000014000047802 */ /* 0x000fce0000000f00 */
[----:B------:R-:W-:Y:S05]  /*0130*/  CALL.REL.NOINC `($__internal_1_$__cuda_sm20_rcp_rn_f32_slowpath) ;  /* 0x0000001800b07944 */ /* 0x000fea0003c00000 */
[----:B------:R-:W-:Y:S01]  /*0140*/  MOV R2, R3 ;  /* 0x0000000300027202 */ /* 0x000fe20000000f00 */
[----:B------:R-:W-:Y:S06]  /*0150*/  BRA `(.L_x_16) ;  /* 0x0000000000107947 */ /* 0x000fec0003800000 */
.L_x_15:
[----:B------:R-:W0:Y:S02]  /*0160*/  MUFU.RCP R3, R2 ;  /* 0x0000000200037308 */ /* 0x000e240000001000 */
[----:B0-----:R-:W-:-:S04]  /*0170*/  FFMA R4, R2, R3, -1 ;  /* 0xbf80000002047423 */ /* 0x001fc80000000003 */
[----:B------:R-:W-:-:S04]  /*0180*/  FADD.FTZ R4, -R4, -RZ ;  /* 0x800000ff04047221 */ /* 0x000fc80000010100 */
[----:B------:R-:W-:-:S07]  /*0190*/  FFMA R2, R3, R4, R3 ;  /* 0x0000000403027223 */ /* 0x000fce0000000003 */
.L_x_16:
[----:B------:R-:W0:Y:S01]  /*01a0*/  LDCU UR9, c[0x0][0x398] ;  /* 0x00007300ff0977ac */ /* 0x000e220008000800 */
[----:B------:R-:W1:Y:S01]  /*01b0*/  LDC R3, c[0x0][0x390] ;  /* 0x0000e400ff037b82 */ /* 0x000e620000000800 */
[----:B------:R-:W-:Y:S01]  /*01c0*/  HFMA2 R5, -RZ, RZ, 0, 0 ;  /* 0x00000000ff057431 */ /* 0x000fe200000001ff */
[----:B------:R-:W2:Y:S01]  /*01d0*/  LDCU.64 UR10, c[0x0][0x358] ;  /* 0x00006b00ff0a77ac */ /* 0x000ea20008000a00 */
[----:B0-----:R-:W-:Y:S01]  /*01e0*/  UISETP.GE.AND UP0, UPT, UR9, URZ, UPT ;  /* 0x000000ff0900728c */ /* 0x001fe2000bf06270 */
[----:B-1----:R-:W-:-:S08]  /*01f0*/  VIADD R4, R3, 0xffffffff ;  /* 0xffffffff03047836 */ /* 0x002fd00000000000 */
        /* <DEDUP_REMOVED lines=9> */
[----:B------:R-:W-:-:S04]  /*0290*/  ULOP3.LUT UR5, UR6, 0xfffffff0, URZ, 0xc0, !UPT ;  /* 0xfffffff006057892 */ /* 0x000fc8000f8ec0ff */
[----:B------:R-:W-:Y:S01]  /*02a0*/  IMAD.U32 R7, RZ, RZ, UR7 ;  /* 0x00000007ff077e24 */ /* 0x000fe2000f8e00ff */
[----:B------:R-:W-:-:S12]  /*02b0*/  UIADD3 UR5, UPT, UPT, -UR5, URZ, URZ ;  /* 0x000000ff05057290 */ /* 0x000fd8000fffe1ff */
.L_x_19:
[C-C-:B------:R-:W-:Y:S02]  /*02c0*/  VIADDMNMX.RELU R9, R7.reuse, 0xfffffff9, R4.reuse, PT ;  /* 0xfffffff907097846 */ /* 0x140fe40003801104 */
[C-C-:B------:R-:W-:Y:S02]  /*02d0*/  VIADDMNMX.RELU R11, R7.reuse, 0xfffffffa, R4.reuse, PT ;  /* 0xfffffffa070b7846 */ /* 0x140fe40003801104 */
[C---:B------:R-:W-:Y:S02]  /*02e0*/  IADD3 R9, PT, PT, R0.reuse, R9, RZ ;  /* 0x0000000900097210 */ /* 0x040fe40007ffe0ff */
[----:B------:R-:W-:Y:S02]  /*02f0*/  IADD3 R11, PT, PT, R0, R11, RZ ;  /* 0x0000000b000b7210 */ /* 0x000fe40007ffe0ff */
[----:B------:R-:W-:Y:S01]  /*0300*/  VIADDMNMX.RELU R15, R7, 0xfffffffb, R4, PT ;  /* 0xfffffffb070f7846 */ /* 0x000fe20003801104 */
[----:B0-----:R-:W-:Y:S01]  /*0310*/  IMAD.WIDE R8, R9, 0x4, R12 ;  /* 0x0000000409087825 */ /* 0x001fe200078e020c */
[----:B------:R-:W-:-:S02]  /*0320*/  VIADDMNMX.RELU R17, R7, 0xfffffffc, R4, PT ;  /* 0xfffffffc07117846 */ /* 0x000fc40003801104 */
[C---:B------:R-:W-:Y:S01]  /*0330*/  IADD3 R15, PT, PT, R0.reuse, R15, RZ ;  /* 0x0000000f000f7210 */ /* 0x040fe20007ffe0ff */
[----:B------:R-:W-:Y:S02]  /*0340*/  IMAD.WIDE R10, R11, 0x4, R12 ;  /* 0x000000040b0a7825 */ /* 0x000fe400078e020c */
[----:B------:R-:W2:Y:S01]  /*0350*/  LDG.E R8, desc[UR10][R8.64] ;  /* 0x0000000a08087981 */ /* 0x000ea2000c1e1900 */
[----:B------:R-:W-:Y:S01]  /*0360*/  VIADDMNMX.RELU R21, R7, 0xfffffffd, R4, PT ;  /* 0xfffffffd07157846 */ /* 0x000fe20003801104 */
[C---:B------:R-:W-:Y:S02]  /*0370*/  IMAD.IADD R17, R0.reuse, 0x1, R17 ;  /* 0x0000000100117824 */ /* 0x040fe400078e0211 */
[----:B------:R-:W-:Y:S01]  /*0380*/  IMAD.WIDE R18, R15, 0x4, R12 ;  /* 0x000000040f127825 */ /* 0x000fe200078e020c */
[----:B------:R0:W3:Y:S01]  /*0390*/  LDG.E R6, desc[UR10][R10.64] ;  /* 0x0000000a0a067981 */ /* 0x0000e2000c1e1900 */
[----:B------:R-:W-:Y:S02]  /*03a0*/  VIADDMNMX.RELU R23, R7, 0xfffffffe, R4, PT ;  /* 0xfffffffe07177846 */ /* 0x000fe40003801104 */
[C---:B------:R-:W-:Y:S01]  /*03b0*/  IADD3 R21, PT, PT, R0.reuse, R21, RZ ;  /* 0x0000001500157210 */ /* 0x040fe20007ffe0ff */
[----:B------:R-:W-:Y:S01]  /*03c0*/  IMAD.WIDE R24, R17, 0x4, R12 ;  /* 0x0000000411187825 */ /* 0x000fe200078e020c */
[----:B------:R-:W-:Y:S01]  /*03d0*/  VIADDMNMX.RELU R27, R7, 0xffffffff, R4, PT ;  /* 0xffffffff071b7846 */ /* 0x000fe20003801104 */
[----:B------:R1:W4:Y:S01]  /*03e0*/  LDG.E R9, desc[UR10][R18.64] ;  /* 0x0000000a12097981 */ /* 0x000322000c1e1900 */
[C---:B------:R-:W-:Y:S01]  /*03f0*/  IADD3 R15, PT, PT, R0.reuse, R23, RZ ;  /* 0x00000017000f7210 */ /* 0x040fe20007ffe0ff */
[--C-:B------:R-:W-:Y:S01]  /*0400*/  IMAD.WIDE R16, R21, 0x4, R12.reuse ;  /* 0x0000000415107825 */ /* 0x100fe200078e020c */
[----:B------:R-:W-:Y:S01]  /*0410*/  IADD3 R27, PT, PT, R0, R27, RZ ;  /* 0x0000001b001b7210 */ /* 0x000fe20007ffe0ff */
[----:B------:R5:W4:Y:S01]  /*0420*/  LDG.E R23, desc[UR10][R24.64] ;  /* 0x0000000a18177981 */ /* 0x000b22000c1e1900 */
[----:B------:R-:W-:Y:S01]  /*0430*/  VIMNMX.RELU R29, PT, PT, R4, R7, PT ;  /* 0x00000007041d7248 */ /* 0x000fe20003fe1100 */
[----:B0-----:R-:W-:-:S02]  /*0440*/  IMAD.WIDE R10, R15, 0x4, R12 ;  /* 0x000000040f0a7825 */ /* 0x001fc400078e020c */
[----:B------:R0:W4:Y:S02]  /*0450*/  LDG.E R22, desc[UR10][R16.64] ;  /* 0x0000000a10167981 */ /* 0x000124000c1e1900 */
[----:B------:R-:W-:Y:S01]  /*0460*/  IMAD.WIDE R14, R27, 0x4, R12 ;  /* 0x000000041b0e7825 */ /* 0x000fe200078e020c */
[C-C-:B------:R-:W-:Y:S01]  /*0470*/  VIADDMNMX.RELU R27, R7.reuse, 0x1, R4.reuse, PT ;  /* 0x00000001071b7846 */ /* 0x140fe20003801104 */
[----:B------:R-:W4:Y:S02]  /*0480*/  LDG.E R21, desc[UR10][R10.64] ;  /* 0x0000000a0a157981 */ /* 0x000f24000c1e1900 */
[C---:B------:R-:W-:Y:S01]  /*0490*/  IMAD.IADD R29, R0.reuse, 0x1, R29 ;  /* 0x00000001001d7824 */ /* 0x040fe200078e021d */
[----:B------:R-:W-:Y:S01]  /*04a0*/  IADD3 R27, PT, PT, R0, R27, RZ ;  /* 0x0000001b001b7210 */ /* 0x000fe20007ffe0ff */
[----:B------:R0:W4:Y:S01]  /*04b0*/  LDG.E R20, desc[UR10][R14.64] ;  /* 0x0000000a0e147981 */ /* 0x000122000c1e1900 */
[----:B-1----:R-:W-:Y:S01]  /*04c0*/  VIADDMNMX.RELU R19, R7, 0x2, R4, PT ;  /* 0x0000000207137846 */ /* 0x002fe20003801104 */
[----:B------:R-:W-:Y:S01]  /*04d0*/  IMAD.WIDE R28, R29, 0x4, R12 ;  /* 0x000000041d1c7825 */ /* 0x000fe200078e020c */
[----:B-----5:R-:W-:-:S02]  /*04e0*/  VIADDMNMX.RELU R25, R7, 0x3, R4, PT ;  /* 0x0000000307197846 */ /* 0x020fc40003801104 */
[----:B------:R-:W-:Y:S01]  /*04f0*/  VIADDMNMX.RELU R18, R7, 0x4, R4, PT ;  /* 0x0000000407127846 */ /* 0x000fe20003801104 */
[----:B------:R-:W-:Y:S01]  /*0500*/  IMAD.WIDE R26, R27, 0x4, R12 ;  /* 0x000000041b1a7825 */ /* 0x000fe200078e020c */
[C---:B------:R-:W-:Y:S01]  /*0510*/  IADD3 R19, PT, PT, R0.reuse, R19, RZ ;  /* 0x0000001300137210 */ /* 0x040fe20007ffe0ff */
[----:B------:R1:W5:Y:S01]  /*0520*/  LDG.E R11, desc[UR10][R28.64] ;  /* 0x0000000a1c0b7981 */ /* 0x000362000c1e1900 */
[C---:B0-----:R-:W-:Y:S01]  /*0530*/  IADD3 R17, PT, PT, R0.reuse, R25, RZ ;  /* 0x0000001900117210 */ /* 0x041fe20007ffe0ff */
[----:B------:R-:W-:Y:S02]  /*0540*/  IMAD.IADD R25, R0, 0x1, R18 ;  /* 0x0000000100197824 */ /* 0x000fe400078e0212 */
[--C-:B------:R-:W-:Y:S01]  /*0550*/  IMAD.WIDE R14, R19, 0x4, R12.reuse ;  /* 0x00000004130e7825 */ /* 0x100fe200078e020c */
[----:B------:R0:W5:Y:S03]  /*0560*/  LDG.E R10, desc[UR10][R26.64] ;  /* 0x0000000a1a0a7981 */ /* 0x000166000c1e1900 */
[----:B------:R-:W-:Y:S01]  /*0570*/  IMAD.WIDE R18, R25, 0x4, R12 ;  /* 0x0000000419127825 */ /* 0x000fe200078e020c */
[----:B------:R0:W5:Y:S01]  /*0580*/  LDG.E R24, desc[UR10][R14.64] ;  /* 0x0000000a0e187981 */ /* 0x000162000c1e1900 */
[----:B-1----:R-:W-:-:S02]  /*0590*/  VIADDMNMX.RELU R29, R7, 0x6, R4, PT ;  /* 0x00000006071d7846 */ /* 0x002fc40003801104 */
[----:B------:R-:W-:Y:S01]  /*05a0*/  IMAD.WIDE R16, R17, 0x4, R12 ;  /* 0x0000000411107825 */ /* 0x000fe200078e020c */
[----:B------:R1:W5:Y:S01]  /*05b0*/  LDG.E R28, desc[UR10][R18.64] ;  /* 0x0000000a121c7981 */ /* 0x000362000c1e1900 */
[----:B0-----:R-:W-:-:S03]  /*05c0*/  VIADDMNMX.RELU R27, R7, 0x5, R4, PT ;  /* 0x00000005071b7846 */ /* 0x001fc60003801104 */
[----:B------:R0:W5:Y:S01]  /*05d0*/  LDG.E R25, desc[UR10][R16.64] ;  /* 0x0000000a10197981 */ /* 0x000162000c1e1900 */
[C---:B------:R-:W-:Y:S02]  /*05e0*/  IADD3 R27, PT, PT, R0.reuse, R27, RZ ;  /* 0x0000001b001b7210 */ /* 0x040fe40007ffe0ff */
[C---:B------:R-:W-:Y:S02]  /*05f0*/  IADD3 R15, PT, PT, R7.reuse, 0x8, RZ ;  /* 0x00000008070f7810 */ /* 0x040fe40007ffe0ff */
[----:B-1----:R-:W-:Y:S01]  /*0600*/  VIADDMNMX.RELU R19, R7, 0x7, R4, PT ;  /* 0x0000000707137846 */ /* 0x002fe20003801104 */
[----:B------:R-:W-:Y:S01]  /*0610*/  IMAD.WIDE R26, R27, 0x4, R12 ;  /* 0x000000041b1a7825 */ /* 0x000fe200078e020c */
[----:B0-----:R-:W-:-:S03]  /*0620*/  IADD3 R17, PT, PT, R0, R29, RZ ;  /* 0x0000001d00117210 */ /* 0x001fc60007ffe0ff */
[----:B------:R-:W-:Y:S01]  /*0630*/  IMAD.IADD R29, R0, 0x1, R19 ;  /* 0x00000001001d7824 */ /* 0x000fe200078e0213 */
[----:B------:R-:W-:Y:S01]  /*0640*/  VIMNMX.RELU R19, PT, PT, R4, R15, PT ;  /* 0x0000000f04137248 */ /* 0x000fe20003fe1100 */
[----:B------:R-:W5:Y:S01]  /*0650*/  LDG.E R26, desc[UR10][R26.64] ;  /* 0x0000000a1a1a7981 */ /* 0x000f62000c1e1900 */
[--C-:B------:R-:W-:Y:S02]  /*0660*/  IMAD.WIDE R14, R17, 0x4, R12.reuse ;  /* 0x00000004110e7825 */ /* 0x100fe400078e020c */
[----:B------:R-:W-:Y:S02]  /*0670*/  IADD3 R19, PT, PT, R0, R19, RZ ;  /* 0x0000001300137210 */ /* 0x000fe40007ffe0ff */
[--C-:B------:R-:W-:Y:S02]  /*0680*/  IMAD.WIDE R16, R29, 0x4, R12.reuse ;  /* 0x000000041d107825 */ /* 0x100fe400078e020c */
[----:B------:R-:W5:Y:S02]  /*0690*/  LDG.E R14, desc[UR10][R14.64] ;  /* 0x0000000a0e0e7981 */ /* 0x000f64000c1e1900 */
[----:B------:R-:W-:-:S02]  /*06a0*/  IMAD.WIDE R18, R19, 0x4, R12 ;  /* 0x0000000413127825 */ /* 0x000fc400078e020c */
[----:B------:R-:W5:Y:S04]  /*06b0*/  LDG.E R16, desc[UR10][R16.64] ;  /* 0x0000000a10107981 */ /* 0x000f68000c1e1900 */
[----:B------:R-:W5:Y:S01]  /*06c0*/  LDG.E R18, desc[UR10][R18.64] ;  /* 0x0000000a12127981 */ /* 0x000f62000c1e1900 */
[----:B------:R-:W-:-:S04]  /*06d0*/  UIADD3 UR5, UPT, UPT, UR5, 0x10, URZ ;  /* 0x0000001005057890 */ /* 0x000fc8000fffe0ff */
[----:B------:R-:W-:Y:S01]  /*06e0*/  UISETP.NE.AND UP0, UPT, UR5, URZ, UPT ;  /* 0x000000ff0500728c */ /* 0x000fe2000bf05270 */
[----:B------:R-:W-:Y:S01]  /*06f0*/  IADD3 R7, PT, PT, R7, 0x10, RZ ;  /* 0x0000001007077810 */ /* 0x000fe20007ffe0ff */
[----:B--2---:R-:W-:-:S04]  /*0700*/  FADD R5, R8, R5 ;  /* 0x0000000508057221 */ /* 0x004fc80000000000 */
[----:B---3--:R-:W-:-:S04]  /*0710*/  FADD R6, R5, R6 ;  /* 0x0000000605067221 */ /* 0x008fc80000000000 */
[----:B----4-:R-:W-:-:S04]  /*0720*/  FADD R6, R6, R9 ;  /* 0x0000000906067221 */ /* 0x010fc80000000000 */
[----:B------:R-:W-:-:S04]  /*0730*/  FADD R23, R6, R23 ;  /* 0x0000001706177221 */ /* 0x000fc80000000000 */
[----:B------:R-:W-:-:S04]  /*0740*/  FADD R22, R23, R22 ;  /* 0x0000001617167221 */ /* 0x000fc80000000000 */
[----:B------:R-:W-:-:S04]  /*0750*/  FADD R21, R22, R21 ;  /* 0x0000001516157221 */ /* 0x000fc80000000000 */
[----:B------:R-:W-:-:S04]  /*0760*/  FADD R20, R21, R20 ;  /* 0x0000001415147221 */ /* 0x000fc80000000000 */
        /* <DEDUP_REMOVED lines=11> */
.L_x_18:
[----:B------:R-:W0:Y:S01]  /*0820*/  LDCU.U16 UR5, c[0x0][0x398] ;  /* 0x00007300ff0577ac */ /* 0x000e220008000400 */
[----:B------:R-:W1:Y:S01]  /*0830*/  LDC.64 R6, c[0x0][0x380] ;  /* 0x0000e000ff067b82 */ /* 0x000e620000000a00 */
[----:B------:R-:W-:Y:S02]  /*0840*/  ULOP3.LUT UR7, UR4, 0xe, URZ, 0xc0, !UPT ;  /* 0x0000000e04077892 */ /* 0x000fe4000f8ec0ff */
[----:B------:R-:W-:Y:S02]  /*0850*/  ULOP3.LUT UR8, UR4, 0x6, URZ, 0xc0, !UPT ;  /* 0x0000000604087892 */ /* 0x000fe4000f8ec0ff */
[----:B------:R-:W-:Y:S02]  /*0860*/  UISETP.GE.U32.AND UP0, UPT, UR7, 0x7, UPT ;  /* 0x000000070700788c */ /* 0x000fe4000bf06070 */
[----:B------:R-:W-:Y:S02]  /*0870*/  UISETP.GE.U32.AND UP1, UPT, UR8, 0x3, UPT ;  /* 0x000000030800788c */ /* 0x000fe4000bf26070 */
[----:B0-----:R-:W-:-:S04]  /*0880*/  USHF.L.U32 UR5, UR5, 0x1, URZ ;  /* 0x0000000105057899 */ /* 0x001fc800080006ff */
[----:B------:R-:W-:-:S04]  /*0890*/  ULOP3.LUT UR5, UR5, 0x2, URZ, 0xe2, !UPT ;  /* 0x0000000205057892 */ /* 0x000fc8000f8ee2ff */
[----:B------:R-:W-:Y:S01]  /*08a0*/  UIADD3 UR5, UPT, UPT, -UR5, URZ, URZ ;  /* 0x000000ff05057290 */ /* 0x000fe2000fffe1ff */
[----:B------:R-:W-:Y:S11]  /*08b0*/  BRA.U !UP0, `(.L_x_20) ;  /* 0x0000000108a87547 */ /* 0x000ff6000b800000 */
[----:B------:R-:W0:Y:S01]  /*08c0*/  LDC.64 R8, c[0x0][0x380] ;  /* 0x0000e000ff087b82 */ /* 0x000e220000000a00 */
[----:B------:R-:W-:Y:S02]  /*08d0*/  VIMNMX.RELU R11, PT, PT, R4, R17, PT ;  /* 0x00000011040b7248 */ /* 0x000fe40003fe1100 */
[C-C-:B------:R-:W-:Y:S02]  /*08e0*/  VIADDMNMX.RELU R13, R17.reuse, 0x1, R4.reuse, PT ;  /* 0x00000001110d7846 */ /* 0x140fe40003801104 */
[C-C-:B------:R-:W-:Y:S01]  /*08f0*/  VIADDMNMX.RELU R15, R17.reuse, 0x2, R4.reuse, PT ;  /* 0x00000002110f7846 */ /* 0x140fe20003801104 */
[C---:B------:R-:W-:Y:S01]  /*0900*/  IMAD.IADD R11, R0.reuse, 0x1, R11 ;  /* 0x00000001000b7824 */ /* 0x040fe200078e020b */
[C---:B------:R-:W-:Y:S02]  /*0910*/  IADD3 R13, PT, PT, R0.reuse, R13, RZ ;  /* 0x0000000d000d7210 */ /* 0x040fe40007ffe0ff */
[----:B------:R-:W-:Y:S02]  /*0920*/  VIADDMNMX.RELU R19, R17, 0x3, R4, PT ;  /* 0x0000000311137846 */ /* 0x000fe40003801104 */
[----:B------:R-:W-:-:S02]  /*0930*/  IADD3 R15, PT, PT, R0, R15, RZ ;  /* 0x0000000f000f7210 */ /* 0x000fc40007ffe0ff */
[----:B------:R-:W-:Y:S02]  /*0940*/  VIADDMNMX.RELU R21, R17, 0x4, R4, PT ;  /* 0x0000000411157846 */ /* 0x000fe40003801104 */
[----:B------:R-:W-:Y:S01]  /*0950*/  IADD3 R23, PT, PT, R0, R19, RZ ;  /* 0x0000001300177210 */ /* 0x000fe20007ffe0ff */
[----:B0-----:R-:W-:-:S04]  /*0960*/  IMAD.WIDE R10, R11, 0x4, R8 ;  /* 0x000000040b0a7825 */ /* 0x001fc800078e0208 */
[--C-:B------:R-:W-:Y:S01]  /*0970*/  IMAD.WIDE R12, R13, 0x4, R8.reuse ;  /* 0x000000040d0c7825 */ /* 0x100fe200078e0208 */
[----:B------:R0:W2:Y:S03]  /*0980*/  LDG.E R16, desc[UR10][R10.64] ;  /* 0x0000000a0a107981 */ /* 0x0000a6000c1e1900 */
[----:B------:R-:W-:Y:S01]  /*0990*/  IMAD.WIDE R18, R15, 0x4, R8 ;  /* 0x000000040f127825 */ /* 0x000fe200078e0208 */
[----:B------:R3:W4:Y:S01]  /*09a0*/  LDG.E R20, desc[UR10][R12.64] ;  /* 0x0000000a0c147981 */ /* 0x000722000c1e1900 */
[----:B------:R-:W-:Y:S02]  /*09b0*/  VIADDMNMX.RELU R15, R17, 0x5, R4, PT ;  /* 0x00000005110f7846 */ /* 0x000fe40003801104 */
[----:B------:R-:W-:Y:S02]  /*09c0*/  IMAD.IADD R21, R0, 0x1, R21 ;  /* 0x0000000100157824 */ /* 0x000fe400078e0215 */
[----:B------:R-:W-:Y:S01]  /*09d0*/  IMAD.WIDE R22, R23, 0x4, R8 ;  /* 0x0000000417167825 */ /* 0x000fe200078e0208 */
[----:B------:R-:W5:Y:S01]  /*09e0*/  LDG.E R18, desc[UR10][R18.64] ;  /* 0x0000000a12127981 */ /* 0x000f62000c1e1900 */
[----:B------:R-:W-:-:S02]  /*09f0*/  VIADDMNMX.RELU R25, R17, 0x6, R4, PT ;  /* 0x0000000611197846 */ /* 0x000fc40003801104 */
[C---:B------:R-:W-:Y:S01]  /*0a00*/  IADD3 R15, PT, PT, R0.reuse, R15, RZ ;  /* 0x0000000f000f7210 */ /* 0x040fe20007ffe0ff */
[----:B0-----:R-:W-:Y:S01]  /*0a10*/  IMAD.WIDE R10, R21, 0x4, R8 ;  /* 0x00000004150a7825 */ /* 0x001fe200078e0208 */
[----:B------:R-:W5:Y:S01]  /*0a20*/  LDG.E R22, desc[UR10][R22.64] ;  /* 0x0000000a16167981 */ /* 0x000f62000c1e1900 */
[----:B------:R-:W-:Y:S02]  /*0a30*/  VIADDMNMX.RELU R21, R17, 0x7, R4, PT ;  /* 0x0000000711157846 */ /* 0x000fe40003801104 */
[C---:B------:R-:W-:Y:S01]  /*0a40*/  IADD3 R25, PT, PT, R0.reuse, R25, RZ ;  /* 0x0000001900197210 */ /* 0x040fe20007ffe0ff */
[--C-:B---3--:R-:W-:Y:S01]  /*0a50*/  IMAD.WIDE R12, R15, 0x4, R8.reuse ;  /* 0x000000040f0c7825 */ /* 0x108fe200078e0208 */
[----:B------:R-:W3:Y:S01]  /*0a60*/  LDG.E R10, desc[UR10][R10.64] ;  /* 0x0000000a0a0a7981 */ /* 0x000ee2000c1e1900 */
[----:B------:R-:W-:Y:S02]  /*0a70*/  IADD3 R21, PT, PT, R0, R21, RZ ;  /* 0x0000001500157210 */ /* 0x000fe40007ffe0ff */
[----:B------:R-:W-:-:S02]  /*0a80*/  IMAD.WIDE R14, R25, 0x4, R8 ;  /* 0x00000004190e7825 */ /* 0x000fc400078e0208 */
[----:B------:R-:W3:Y:S02]  /*0a90*/  LDG.E R12, desc[UR10][R12.64] ;  /* 0x0000000a0c0c7981 */ /* 0x000ee4000c1e1900 */
[----:B------:R-:W-:Y:S02]  /*0aa0*/  IMAD.WIDE R8, R21, 0x4, R8 ;  /* 0x0000000415087825 */ /* 0x000fe400078e0208 */
[----:B------:R-:W3:Y:S04]  /*0ab0*/  LDG.E R14, desc[UR10][R14.64] ;  /* 0x0000000a0e0e7981 */ /* 0x000ee8000c1e1900 */
[----:B------:R-:W3:Y:S01]  /*0ac0*/  LDG.E R8, desc[UR10][R8.64] ;  /* 0x0000000a08087981 */ /* 0x000ee2000c1e1900 */
[----:B------:R-:W-:Y:S02]  /*0ad0*/  VIADD R17, R17, 0x8 ;  /* 0x0000000811117836 */ /* 0x000fe40000000000 */
        /* <DEDUP_REMOVED lines=8> */
.L_x_20:
[----:B------:R-:W-:Y:S05]  /*0b60*/  BRA.U !UP1, `(.L_x_21) ;  /* 0x0000000109587547 */ /* 0x000fea000b800000 */
[----:B------:R-:W0:Y:S01]  /*0b70*/  LDC.64 R8, c[0x0][0x380] ;  /* 0x0000e000ff087b82 */ /* 0x000e220000000a00 */
[----:B------:R-:W-:Y:S02]  /*0b80*/  VIMNMX.RELU R11, PT, PT, R4, R17, PT ;  /* 0x00000011040b7248 */ /* 0x000fe40003fe1100 */
[C-C-:B------:R-:W-:Y:S02]  /*0b90*/  VIADDMNMX.RELU R13, R17.reuse, 0x1, R4.reuse, PT ;  /* 0x00000001110d7846 */ /* 0x140fe40003801104 */
[C---:B------:R-:W-:Y:S02]  /*0ba0*/  IADD3 R11, PT, PT, R0.reuse, R11, RZ ;  /* 0x0000000b000b7210 */ /* 0x040fe40007ffe0ff */
[C-C-:B------:R-:W-:Y:S02]  /*0bb0*/  VIADDMNMX.RELU R19, R17.reuse, 0x2, R4.reuse, PT ;  /* 0x0000000211137846 */ /* 0x140fe40003801104 */
[----:B------:R-:W-:Y:S02]  /*0bc0*/  IADD3 R15, PT, PT, R0, R13, RZ ;  /* 0x0000000d000f7210 */ /* 0x000fe40007ffe0ff */
[----:B------:R-:W-:-:S02]  /*0bd0*/  VIADDMNMX.RELU R21, R17, 0x3, R4, PT ;  /* 0x0000000311157846 */ /* 0x000fc40003801104 */
[----:B------:R-:W-:-:S03]  /*0be0*/  IADD3 R19, PT, PT, R0, R19, RZ ;  /* 0x0000001300137210 */ /* 0x000fc60007ffe0ff */
[----:B------:R-:W-:Y:S02]  /*0bf0*/  IMAD.IADD R21, R0, 0x1, R21 ;  /* 0x0000000100157824 */ /* 0x000fe400078e0215 */
[----:B0-----:R-:W-:-:S04]  /*0c00*/  IMAD.WIDE R12, R11, 0x4, R8 ;  /* 0x000000040b0c7825 */ /* 0x001fc800078e0208 */
[--C-:B------:R-:W-:Y:S02]  /*0c10*/  IMAD.WIDE R10, R15, 0x4, R8.reuse ;  /* 0x000000040f0a7825 */ /* 0x100fe400078e0208 */
[----:B------:R-:W2:Y:S02]  /*0c20*/  LDG.E R12, desc[UR10][R12.64] ;  /* 0x0000000a0c0c7981 */ /* 0x000ea4000c1e1900 */
[--C-:B------:R-:W-:Y:S02]  /*0c30*/  IMAD.WIDE R14, R19, 0x4, R8.reuse ;  /* 0x00000004130e7825 */ /* 0x100fe400078e0208 */
[----:B------:R-:W3:Y:S02]  /*0c40*/  LDG.E R10, desc[UR10][R10.64] ;  /* 0x0000000a0a0a7981 */ /* 0x000ee4000c1e1900 */
[----:B------:R-:W-:Y:S02]  /*0c50*/  IMAD.WIDE R8, R21, 0x4, R8 ;  /* 0x0000000415087825 */ /* 0x000fe400078e0208 */
[----:B------:R-:W4:Y:S04]  /*0c60*/  LDG.E R14, desc[UR10][R14.64] ;  /* 0x0000000a0e0e7981 */ /* 0x000f28000c1e1900 */
[----:B------:R-:W5:Y:S01]  /*0c70*/  LDG.E R8, desc[UR10][R8.64] ;  /* 0x0000000a08087981 */ /* 0x000f62000c1e1900 */
[----:B------:R-:W-:Y:S01]  /*0c80*/  IADD3 R17, PT, PT, R17, 0x4, RZ ;  /* 0x0000000411117810 */ /* 0x000fe20007ffe0ff */
[----:B--2---:R-:W-:-:S04]  /*0c90*/  FADD R5, R5, R12 ;  /* 0x0000000c05057221 */ /* 0x004fc80000000000 */
[----:B---3--:R-:W-:-:S04]  /*0ca0*/  FADD R5, R5, R10 ;  /* 0x0000000a05057221 */ /* 0x008fc80000000000 */
[----:B----4-:R-:W-:-:S04]  /*0cb0*/  FADD R5, R5, R14 ;  /* 0x0000000e05057221 */ /* 0x010fc80000000000 */
[----:B-----5:R-:W-:-:S07]  /*0cc0*/  FADD R5, R5, R8 ;  /* 0x0000000805057221 */ /* 0x020fce0000000000 */
.L_x_21:
[----:B------:R-:W-:-:S04]  /*0cd0*/  VIMNMX.RELU R9, PT, PT, R4, R17, PT ;  /* 0x0000001104097248 */ /* 0x000fc80003fe1100 */
[----:B------:R-:W-:-:S05]  /*0ce0*/  IADD3 R9, PT, PT, R0, R9, RZ ;  /* 0x0000000900097210 */ /* 0x000fca0007ffe0ff */
[----:B-1----:R-:W-:-:S06]  /*0cf0*/  IMAD.WIDE R8, R9, 0x4, R6 ;  /* 0x0000000409087825 */ /* 0x002fcc00078e0206 */
[----:B------:R-:W2:Y:S01]  /*0d00*/  LDG.E R8, desc[UR10][R8.64] ;  /* 0x0000000a08087981 */ /* 0x000ea2000c1e1900 */
[----:B------:R-:W-:Y:S01]  /*0d10*/  UIADD3 UR5, UPT, UPT, UR5, 0x1, URZ ;  /* 0x0000000105057890 */ /* 0x000fe2000fffe0ff */
[----:B------:R-:W-:-:S03]  /*0d20*/  IADD3 R17, PT, PT, R17, 0x1, RZ ;  /* 0x0000000111117810 */ /* 0x000fc60007ffe0ff */
[----:B------:R-:W-:Y:S01]  /*0d30*/  UISETP.NE.AND UP0, UPT, UR5, 0x1, UPT ;  /* 0x000000010500788c */ /* 0x000fe2000bf05270 */
[----:B--2---:R-:W-:-:S08]  /*0d40*/  FADD R5, R8, R5 ;  /* 0x0000000508057221 */ /* 0x004fd00000000000 */
[----:B------:R-:W-:Y:S05]  /*0d50*/  BRA.U UP0, `(.L_x_21) ;  /* 0xfffffffd00dc7547 */ /* 0x000fea000b83ffff */
.L_x_17:
[----:B------:R-:W0:Y:S01]  /*0d60*/  LDC.64 R6, c[0x0][0x388] ;  /* 0x0000e200ff067b82 */ /* 0x000e220000000a00 */
[----:B------:R-:W-:Y:S01]  /*0d70*/  ISETP.GE.AND P0, PT, R3, 0x2, PT ;  /* 0x000000020300780c */ /* 0x000fe20003f06270 */
[----:B------:R-:W-:Y:S01]  /*0d80*/  FMUL R9, R5, R2 ;  /* 0x0000000205097220 */ /* 0x000fe20000400000 */
[----:B0-----:R-:W-:-:S05]  /*0d90*/  IMAD.WIDE R6, R0, 0x4, R6 ;  /* 0x0000000400067825 */ /* 0x001fca00078e0206 */
[----:B------:R0:W-:Y:S06]  /*0da0*/  STG.E desc[UR10][R6.64], R9 ;  /* 0x0000000906007986 */ /* 0x0001ec000c10190a */
[----:B------:R-:W-:Y:S05]  /*0db0*/  @!P0 EXIT ;  /* 0x000000000000894d */ /* 0x000fea0003800000 */
[----:B------:R-:W-:Y:S01]  /*0dc0*/  VIADD R3, R3, 0xfffffffe ;  /* 0xfffffffe03037836 */ /* 0x000fe20000000000 */
[----:B------:R-:W-:-:S04]  /*0dd0*/  LOP3.LUT R14, R4, 0x7, RZ, 0xc0, !PT ;  /* 0x00000007040e7812 */ /* 0x000fc800078ec0ff */
[----:B------:R-:W-:Y:S01]  /*0de0*/  ISETP.GE.U32.AND P0, PT, R3, 0x7, PT ;  /* 0x000000070300780c */ /* 0x000fe20003f06070 */
[----:B------:R-:W-:-:S12]  /*0df0*/  HFMA2 R3, -RZ, RZ, 0, 5.9604644775390625e-08 ;  /* 0x00000001ff037431 */ /* 0x000fd800000001ff */
[----:B------:R-:W-:Y:S05]  /*0e00*/  @!P0 BRA `(.L_x_22) ;  /* 0x0000000400c88947 */ /* 0x000fea0003800000 */
[----:B------:R-:W1:Y:S01]  /*0e10*/  LDC.64 R10, c[0x0][0x380] ;  /* 0x0000e000ff0a7b82 */ /* 0x000e620000000a00 */
[----:B------:R-:W2:Y:S01]  /*0e20*/  LDCU UR5, c[0x0][0x398] ;  /* 0x00007300ff0577ac */ /* 0x000ea20008000800 */
[----:B------:R-:W-:Y:S02]  /*0e30*/  LOP3.LUT R13, R4, 0xfffffff8, RZ, 0xc0, !PT ;  /* 0xfffffff8040d7812 */ /* 0x000fe400078ec0ff */
[----:B------:R-:W-:Y:S01]  /*0e40*/  MOV R12, 0x4 ;  /* 0x00000004000c7802 */ /* 0x000fe20000000f00 */
[----:B------:R-:W-:Y:S01]  /*0e50*/  UIADD3 UR4, UPT, UPT, -UR9, 0x3, URZ ;  /* 0x0000000309047890 */ /* 0x000fe2000fffe1ff */
[----:B------:R-:W-:-:S05]  /*0e60*/  IADD3 R13, PT, PT, -R13, RZ, RZ ;  /* 0x000000ff0d0d7210 */ /* 0x000fca0007ffe1ff */
[----:B------:R-:W-:Y:S01]  /*0e70*/  IMAD.U32 R3, RZ, RZ, UR4 ;  /* 0x00000004ff037e24 */ /* 0x000fe2000f8e00ff */
[----:B--2---:R-:W-:-:S07]  /*0e80*/  MOV R15, UR5 ;  /* 0x00000005000f7c02 */ /* 0x004fce0008000f00 */
.L_x_23:
[----:B0-2---:R-:W-:Y:S02]  /*0e90*/  VIADDMNMX R9, R15, 0x1, R4, PT ;  /* 0x000000010f097846 */ /* 0x005fe40003800104 */
[----:B------:R-:W-:Y:S02]  /*0ea0*/  VIADDMNMX R17, R3, 0xfffffffd, RZ, !PT ;  /* 0xfffffffd03117846 */ /* 0x000fe400078001ff */
[C---:B------:R-:W-:Y:S02]  /*0eb0*/  IADD3 R9, PT, PT, R0.reuse, R9, RZ ;  /* 0x0000000900097210 */ /* 0x040fe40007ffe0ff */
[----:B------:R-:W-:-:S03]  /*0ec0*/  IADD3 R19, PT, PT, R0, R17, RZ ;  /* 0x0000001100137210 */ /* 0x000fc60007ffe0ff */
[----:B-1----:R-:W-:-:S04]  /*0ed0*/  IMAD.WIDE R16, R9, 0x4, R10 ;  /* 0x0000000409107825 */ /* 0x002fc800078e020a */
[----:B------:R-:W-:Y:S02]  /*0ee0*/  IMAD.WIDE R18, R19, 0x4, R10 ;  /* 0x0000000413127825 */ /* 0x000fe400078e020a */
[----:B------:R-:W2:Y:S04]  /*0ef0*/  LDG.E R16, desc[UR10][R16.64] ;  /* 0x0000000a10107981 */ /* 0x000ea8000c1e1900 */
[----:B------:R-:W3:Y:S01]  /*0f00*/  LDG.E R18, desc[UR10][R18.64] ;  /* 0x0000000a12127981 */ /* 0x000ee2000c1e1900 */
[----:B------:R-:W-:Y:S01]  /*0f10*/  VIADDMNMX R21, R15, 0x2, R4, PT ;  /* 0x000000020f157846 */ /* 0x000fe20003800104 */
[----:B------:R-:W-:Y:S01]  /*0f20*/  VIADD R9, R12, 0xfffffffd ;  /* 0xfffffffd0c097836 */ /* 0x000fe20000000000 */
[----:B------:R-:W-:Y:S02]  /*0f30*/  VIADDMNMX R23, R3, 0xfffffffe, RZ, !PT ;  /* 0xfffffffe03177846 */ /* 0x000fe400078001ff */
[C---:B------:R-:W-:Y:S01]  /*0f40*/  IADD3 R21, PT, PT, R0.reuse, R21, RZ ;  /* 0x0000001500157210 */ /* 0x040fe20007ffe0ff */
[----:B------:R-:W-:Y:S01]  /*0f50*/  IMAD.WIDE R8, R9, 0x4, R6 ;  /* 0x0000000409087825 */ /* 0x000fe200078e0206 */
[----:B------:R-:W-:-:S03]  /*0f60*/  IADD3 R25, PT, PT, R0, R23, RZ ;  /* 0x0000001700197210 */ /* 0x000fc60007ffe0ff */
        /* <DEDUP_REMOVED lines=9> */
[----:B------:R-:W-:-:S02]  /*1000*/  VIADDMNMX R25, R3, 0xffffffff, RZ, !PT ;  /* 0xffffffff03197846 */ /* 0x000fc400078001ff */
[----:B------:R-:W-:-:S03]  /*1010*/  IADD3 R21, PT, PT, R0, R21, RZ ;  /* 0x0000001500157210 */ /* 0x000fc60007ffe0ff */
[----:B------:R-:W-:Y:S02]  /*1020*/  IMAD.IADD R27, R0, 0x1, R25 ;  /* 0x00000001001b7824 */ /* 0x000fe400078e0219 */
[----:B------:R-:W-:-:S04]  /*1030*/  IMAD.WIDE R20, R21, 0x4, R10 ;  /* 0x0000000415147825 */ /* 0x000fc800078e020a */
[----:B0-----:R-:W-:-:S04]  /*1040*/  IMAD.WIDE R22, R27, 0x4, R10 ;  /* 0x000000041b167825 */ /* 0x001fc800078e020a */
[----:B--2---:R-:W-:-:S04]  /*1050*/  FADD R5, R5, R16 ;  /* 0x0000001005057221 */ /* 0x004fc80000000000 */
[----:B---3--:R-:W-:-:S04]  /*1060*/  FADD R5, R5, -R18 ;  /* 0x8000001205057221 */ /* 0x008fc80000000000 */
[----:B------:R-:W-:-:S05]  /*1070*/  FMUL R25, R5, R2 ;  /* 0x0000000205197220 */ /* 0x000fca0000400000 */
[----:B------:R0:W-:Y:S04]  /*1080*/  STG.E desc[UR10][R8.64+0x4], R25 ;  /* 0x0000041908007986 */ /* 0x0001e8000c10190a */
[----:B------:R-:W2:Y:S04]  /*1090*/  LDG.E R20, desc[UR10][R20.64] ;  /* 0x0000000a14147981 */ /* 0x000ea8000c1e1900 */
[----:B------:R-:W3:Y:S01]  /*10a0*/  LDG.E R22, desc[UR10][R22.64] ;  /* 0x0000000a16167981 */ /* 0x000ee2000c1e1900 */
[----:B------:R-:W-:Y:S02]  /*10b0*/  VIADDMNMX R17, R15, 0x4, R4, PT ;  /* 0x000000040f117846 */ /* 0x000fe40003800104 */
[----:B------:R-:W-:-:S02]  /*10c0*/  VIMNMX R19, PT, PT, RZ, R3, !PT ;  /* 0x00000003ff137248 */ /* 0x000fc40007fe0100 */
[C---:B------:R-:W-:Y:S02]  /*10d0*/  IADD3 R17, PT, PT, R0.reuse, R17, RZ ;  /* 0x0000001100117210 */ /* 0x040fe40007ffe0ff */
[----:B------:R-:W-:-:S03]  /*10e0*/  IADD3 R19, PT, PT, R0, R19, RZ ;  /* 0x0000001300137210 */ /* 0x000fc60007ffe0ff */
        /* <DEDUP_REMOVED lines=13> */
[----:B------:R-:W-:-:S04]  /*11c0*/  IMAD.WIDE R22, R23, 0x4, R10 ;  /* 0x0000000417167825 */ /* 0x000fc800078e020a */
[----:B--2---:R-:W-:-:S04]  /*11d0*/  FADD R5, R5, R16 ;  /* 0x0000001005057221 */ /* 0x004fc80000000000 */
[----:B---3--:R-:W-:-:S04]  /*11e0*/  FADD R5, R5, -R18 ;  /* 0x8000001205057221 */ /* 0x008fc80000000000 */
[----:B0-----:R-:W-:-:S05]  /*11f0*/  FMUL R25, R5, R2 ;  /* 0x0000000205197220 */ /* 0x001fca0000400000 */
[----:B------:R0:W-:Y:S04]  /*1200*/  STG.E desc[UR10][R8.64+0xc], R25 ;  /* 0x00000c1908007986 */ /* 0x0001e8000c10190a */
[----:B------:R-:W2:Y:S04]  /*1210*/  LDG.E R20, desc[UR10][R20.64] ;  /* 0x0000000a14147981 */ /* 0x000ea8000c1e1900 */
[----:B------:R-:W3:Y:S01]  /*1220*/  LDG.E R22, desc[UR10][R22.64] ;  /* 0x0000000a16167981 */ /* 0x000ee2000c1e1900 */
[----:B------:R-:W-:Y:S02]  /*1230*/  VIADDMNMX R17, R15, 0x6, R4, PT ;  /* 0x000000060f117846 */ /* 0x000fe40003800104 */
[----:B------:R-:W-:-:S02]  /*1240*/  VIADDMNMX R19, R3, 0x2, RZ, !PT ;  /* 0x0000000203137846 */ /* 0x000fc400078001ff */
[C---:B------:R-:W-:Y:S02]  /*1250*/  IADD3 R17, PT, PT, R0.reuse, R17, RZ ;  /* 0x0000001100117210 */ /* 0x040fe40007ffe0ff */
[----:B------:R-:W-:-:S03]  /*1260*/  IADD3 R19, PT, PT, R0, R19, RZ ;  /* 0x0000001300137210 */ /* 0x000fc60007ffe0ff */
[----:B------:R-:W-:-:S04]  /*1270*/  IMAD.WIDE R16, R17, 0x4, R10 ;  /* 0x0000000411107825 */ /* 0x000fc800078e020a */
[----:B------:R-:W-:-:S04]  /*1280*/  IMAD.WIDE R18, R19, 0x4, R10 ;  /* 0x0000000413127825 */ /* 0x000fc800078e020a */
[----:B--2---:R-:W-:-:S04]  /*1290*/  FADD R5, R5, R20 ;  /* 0x0000001405057221 */ /* 0x004fc80000000000 */
[----:B---3--:R-:W-:-:S04]  /*12a0*/  FADD R5, R5, -R22 ;  /* 0x8000001605057221 */ /* 0x008fc80000000000 */
[----:B-1----:R-:W-:-:S05]  /*12b0*/  FMUL R27, R5, R2 ;  /* 0x00000002051b7220 */ /* 0x002fca0000400000 */
[----:B------:R1:W-:Y:S04]  /*12c0*/  STG.E desc[UR10][R8.64+0x10], R27 ;  /* 0x0000101b08007986 */ /* 0x0003e8000c10190a */
[----:B------:R-:W2:Y:S04]  /*12d0*/  LDG.E R16, desc[UR10][R16.64] ;  /* 0x0000000a10107981 */ /* 0x000ea8000c1e1900 */
[----:B------:R-:W0:Y:S01]  /*12e0*/  LDG.E R18, desc[UR10][R18.64] ;  /* 0x0000000a12127981 */ /* 0x000e22000c1e1900 */
[----:B------:R-:W-:Y:S02]  /*12f0*/  VIADDMNMX R21, R15, 0x7, R4, PT ;  /* 0x000000070f157846 */ /* 0x000fe40003800104 */
[----:B------:R-:W-:-:S02]  /*1300*/  VIADDMNMX R23, R3, 0x3, RZ, !PT ;  /* 0x0000000303177846 */ /* 0x000fc400078001ff */
[----:B------:R-:W-:-:S03]  /*1310*/  IADD3 R21, PT, PT, R0, R21, RZ ;  /* 0x0000001500157210 */ /* 0x000fc60007ffe0ff */
[----:B------:R-:W-:Y:S02]  /*1320*/  IMAD.IADD R23, R0, 0x1, R23 ;  /* 0x0000000100177824 */ /* 0x000fe400078e0217 */
[----:B------:R-:W-:-:S04]  /*1330*/  IMAD.WIDE R20, R21, 0x4, R10 ;  /* 0x0000000415147825 */ /* 0x000fc800078e020a */
[----:B------:R-:W-:-:S04]  /*1340*/  IMAD.WIDE R22, R23, 0x4, R10 ;  /* 0x0000000417167825 */ /* 0x000fc800078e020a */
[----:B--2---:R-:W-:-:S04]  /*1350*/  FADD R5, R5, R16 ;  /* 0x0000001005057221 */ /* 0x004fc80000000000 */
[----:B0-----:R-:W-:-:S04]  /*1360*/  FADD R25, R5, -R18 ;  /* 0x8000001205197221 */ /* 0x001fc80000000000 */
[----:B------:R-:W-:-:S05]  /*1370*/  FMUL R29, R25, R2 ;  /* 0x00000002191d7220 */ /* 0x000fca0000400000 */
[----:B------:R2:W-:Y:S04]  /*1380*/  STG.E desc[UR10][R8.64+0x14], R29 ;  /* 0x0000141d08007986 */ /* 0x0005e8000c10190a */
[----:B------:R-:W3:Y:S04]  /*1390*/  LDG.E R20, desc[UR10][R20.64] ;  /* 0x0000000a14147981 */ /* 0x000ee8000c1e1900 */
[----:B------:R-:W4:Y:S01]  /*13a0*/  LDG.E R22, desc[UR10][R22.64] ;  /* 0x0000000a16167981 */ /* 0x000f22000c1e1900 */
[----:B------:R-:W-:Y:S02]  /*13b0*/  IADD3 R15, PT, PT, R15, 0x8, RZ ;  /* 0x000000080f0f7810 */ /* 0x000fe40007ffe0ff */
[----:B------:R-:W-:-:S02]  /*13c0*/  IADD3 R5, PT, PT, R3, 0x4, RZ ;  /* 0x0000000403057810 */ /* 0x000fc40007ffe0ff */
[----:B------:R-:W-:Y:S02]  /*13d0*/  VIMNMX R17, PT, PT, R4, R15, PT ;  /* 0x0000000f04117248 */ /* 0x000fe40003fe0100 */
[----:B------:R-:W-:Y:S02]  /*13e0*/  VIMNMX R5, PT, PT, RZ, R5, !PT ;  /* 0x00000005ff057248 */ /* 0x000fe40007fe0100 */
[----:B------:R-:W-:-:S03]  /*13f0*/  IADD3 R17, PT, PT, R0, R17, RZ ;  /* 0x0000001100117210 */ /* 0x000fc60007ffe0ff */
[----:B------:R-:W-:Y:S02]  /*1400*/  IMAD.IADD R5, R0, 0x1, R5 ;  /* 0x0000000100057824 */ /* 0x000fe400078e0205 */
[----:B------:R-:W-:-:S04]  /*1410*/  IMAD.WIDE R16, R17, 0x4, R10 ;  /* 0x0000000411107825 */ /* 0x000fc800078e020a */
[----:B------:R-:W-:-:S04]  /*1420*/  IMAD.WIDE R18, R5, 0x4, R10 ;  /* 0x0000000405127825 */ /* 0x000fc800078e020a */
[----:B---3--:R-:W-:-:S04]  /*1430*/  FADD R25, R25, R20 ;  /* 0x0000001419197221 */ /* 0x008fc80000000000 */
[----:B----4-:R-:W-:-:S04]  /*1440*/  FADD R25, R25, -R22 ;  /* 0x8000001619197221 */ /* 0x010fc80000000000 */
[----:B-1----:R-:W-:-:S05]  /*1450*/  FMUL R27, R25, R2 ;  /* 0x00000002191b7220 */ /* 0x002fca0000400000 */
[----:B------:R2:W-:Y:S04]  /*1460*/  STG.E desc[UR10][R8.64+0x18], R27 ;  /* 0x0000181b08007986 */ /* 0x0005e8000c10190a */
[----:B------:R-:W3:Y:S04]  /*1470*/  LDG.E R16, desc[UR10][R16.64] ;  /* 0x0000000a10107981 */ /* 0x000ee8000c1e1900 */
[----:B------:R-:W4:Y:S01]  /*1480*/  LDG.E R18, desc[UR10][R18.64] ;  /* 0x0000000a12127981 */ /* 0x000f22000c1e1900 */
[----:B------:R-:W-:Y:S02]  /*1490*/  IADD3 R13, PT, PT, R13, 0x8, RZ ;  /* 0x000000080d0d7810 */ /* 0x000fe40007ffe0ff */
[----:B------:R-:W-:-:S02]  /*14a0*/  IADD3 R12, PT, PT, R12, 0x8, RZ ;  /* 0x000000080c0c7810 */ /* 0x000fc40007ffe0ff */
[----:B------:R-:W-:Y:S02]  /*14b0*/  ISETP.NE.AND P0, PT, R13, RZ, PT ;  /* 0x000000ff0d00720c */ /* 0x000fe40003f05270 */
[----:B------:R-:W-:Y:S01]  /*14c0*/  IADD3 R3, PT, PT, R3, 0x8, RZ ;  /* 0x0000000803037810 */ /* 0x000fe20007ffe0ff */
[----:B---3--:R-:W-:-:S04]  /*14d0*/  FADD R5, R25, R16 ;  /* 0x0000001019057221 */ /* 0x008fc80000000000 */
[----:B----4-:R-:W-:-:S04]  /*14e0*/  FADD R5, R5, -R18 ;  /* 0x8000001205057221 */ /* 0x010fc80000000000 */
[----:B------:R-:W-:-:S05]  /*14f0*/  FMUL R21, R5, R2 ;  /* 0x0000000205157220 */ /* 0x000fca0000400000 */
[----:B------:R2:W-:Y:S01]  /*1500*/  STG.E desc[UR10][R8.64+0x1c], R21 ;  /* 0x00001c1508007986 */ /* 0x0005e2000c10190a */
[----:B------:R-:W-:Y:S05]  /*1510*/  @P0 BRA `(.L_x_23) ;  /* 0xfffffff8005c0947 */ /* 0x000fea000383ffff */
[----:B------:R-:W-:-:S07]  /*1520*/  VIADD R3, R12, 0xfffffffd ;  /* 0xfffffffd0c037836 */ /* 0x000fce0000000000 */
.L_x_22:
[----:B------:R-:W-:-:S13]  /*1530*/  ISETP.NE.AND P0, PT, R14, RZ, PT ;  /* 0x000000ff0e00720c */ /* 0x000fda0003f05270 */
[----:B------:R-:W-:Y:S05]  /*1540*/  @!P0 EXIT ;  /* 0x000000000000894d */ /* 0x000fea0003800000 */
[----:B------:R-:W-:Y:S01]  /*1550*/  ISETP.GE.U32.AND P0, PT, R14, 0x4, PT ;  /* 0x000000040e00780c */ /* 0x000fe20003f06070 */
[----:B------:R-:W-:Y:S01]  /*1560*/  ULOP3.LUT UR4, URZ, UR9, URZ, 0x33, !UPT ;  /* 0x00000009ff047292 */ /* 0x000fe2000f8e33ff */
[----:B------:R-:W-:-:S04]  /*1570*/  LOP3.LUT R22, R4, 0x3, RZ, 0xc0, !PT ;  /* 0x0000000304167812 */ /* 0x000fc800078ec0ff */
[----:B------:R-:W-:-:S07]  /*1580*/  ISETP.NE.AND P1, PT, R22, RZ, PT ;  /* 0x000000ff1600720c */ /* 0x000fce0003f25270 */
[----:B------:R-:W-:Y:S06]  /*1590*/  @!P0 BRA `(.L_x_24) ;  /* 0x0000000000d48947 */ /* 0x000fec0003800000 */
[----:B0-2---:R-:W0:Y:S01]  /*15a0*/  LDC.64 R8, c[0x0][0x380] ;  /* 0x0000e000ff087b82 */ /* 0x005e220000000a00 */
[C---:B------:R-:W-:Y:S02]  /*15b0*/  IADD3 R13, PT, PT, R3.reuse, UR9, RZ ;  /* 0x00000009030d7c10 */ /* 0x040fe4000fffe0ff */
[----:B------:R-:W-:Y:S02]  /*15c0*/  IADD3 R12, PT, PT, R3, UR4, RZ ;  /* 0x00000004030c7c10 */ /* 0x000fe4000fffe0ff */
[----:B------:R-:W-:Y:S02]  /*15d0*/  VIMNMX R11, PT, PT, R4, R13, PT ;  /* 0x0000000d040b7248 */ /* 0x000fe40003fe0100 */
[----:B------:R-:W-:Y:S02]  /*15e0*/  VIMNMX R15, PT, PT, RZ, R12, !PT ;  /* 0x0000000cff0f7248 */ /* 0x000fe40007fe0100 */
[C---:B------:R-:W-:Y:S02]  /*15f0*/  IADD3 R11, PT, PT, R0.reuse, R11, RZ ;  /* 0x0000000b000b7210 */ /* 0x040fe40007ffe0ff */
[----:B------:R-:W-:-:S03]  /*1600*/  IADD3 R19, PT, PT, R0, R15, RZ ;  /* 0x0000000f00137210 */ /* 0x000fc60007ffe0ff */
[----:B0-----:R-:W-:-:S04]  /*1610*/  IMAD.WIDE R14, R11, 0x4, R8 ;  /* 0x000000040b0e7825 */ /* 0x001fc800078e0208 */
[----:B------:R-:W-:Y:S02]  /*1620*/  IMAD.WIDE R18, R19, 0x4, R8 ;  /* 0x0000000413127825 */ /* 0x000fe400078e0208 */
[----:B------:R-:W2:Y:S04]  /*1630*/  LDG.E R14, desc[UR10][R14.64] ;  /* 0x0000000a0e0e7981 */ /* 0x000ea8000c1e1900 */
[----:B------:R-:W3:Y:S01]  /*1640*/  LDG.E R18, desc[UR10][R18.64] ;  /* 0x0000000a12127981 */ /* 0x000ee2000c1e1900 */
[----:B------:R-:W-:Y:S02]  /*1650*/  VIADDMNMX R11, R13, 0x1, R4, PT ;  /* 0x000000010d0b7846 */ /* 0x000fe40003800104 */
[----:B------:R-:W-:-:S03]  /*1660*/  VIADDMNMX R17, R3, -UR9, RZ, !PT ;  /* 0x8000000903117c46 */ /* 0x000fc6000f8001ff */
[C---:B------:R-:W-:Y:S01]  /*1670*/  IMAD.IADD R21, R0.reuse, 0x1, R11 ;  /* 0x0000000100157824 */ /* 0x040fe200078e020b */
[----:B------:R-:W-:Y:S01]  /*1680*/  IADD3 R25, PT, PT, R0, R17, RZ ;  /* 0x0000001100197210 */ /* 0x000fe20007ffe0ff */
[----:B------:R-:W-:-:S04]  /*1690*/  IMAD.WIDE R10, R3, 0x4, R6 ;  /* 0x00000004030a7825 */ /* 0x000fc800078e0206 */
        /* <DEDUP_REMOVED lines=32> */
[----:B------:R-:W-:Y:S01]  /*18a0*/  IADD3 R3, PT, PT, R3, 0x4, RZ ;  /* 0x0000000403037810 */ /* 0x000fe20007ffe0ff */
[----:B--2---:R-:W-:-:S04]  /*18b0*/  FADD R5, R5, R12 ;  /* 0x0000000c05057221 */ /* 0x004fc80000000000 */
[----:B---3--:R-:W-:-:S04]  /*18c0*/  FADD R5, R5, -R8 ;  /* 0x8000000805057221 */ /* 0x008fc80000000000 */
[----:B------:R-:W-:-:S05]  /*18d0*/  FMUL R17, R5, R2 ;  /* 0x0000000205117220 */ /* 0x000fca0000400000 */
[----:B------:R1:W-:Y:S02]  /*18e0*/  STG.E desc[UR10][R10.64+0xc], R17 ;  /* 0x00000c110a007986 */ /* 0x0003e4000c10190a */
.L_x_24:
[----:B------:R-:W-:Y:S05]  /*18f0*/  @!P1 EXIT ;  /* 0x000000000000994d */ /* 0x000fea0003800000 */
[----:B------:R-:W-:Y:S02]  /*1900*/  ISETP.NE.AND P0, PT, R22, 0x1, PT ;  /* 0x000000011600780c */ /* 0x000fe40003f05270 */
[----:B--2---:R-:W-:-:S04]  /*1910*/  LOP3.LUT R8, R4, 0x1, RZ, 0xc0, !PT ;  /* 0x0000000104087812 */ /* 0x004fc800078ec0ff */
[----:B------:R-:W-:-:S07]  /*1920*/  ISETP.NE.U32.AND P1, PT, R8, 0x1, PT ;  /* 0x000000010800780c */ /* 0x000fce0003f25070 */
[----:B------:R-:W-:Y:S06]  /*1930*/  @!P0 BRA `(.L_x_25) ;  /* 0x0000000000708947 */ /* 0x000fec0003800000 */
[----:B0-----:R-:W0:Y:S01]  /*1940*/  LDC.64 R8, c[0x0][0x380] ;  /* 0x0000e000ff087b82 */ /* 0x001e220000000a00 */
[C---:B-1----:R-:W-:Y:S02]  /*1950*/  IADD3 R17, PT, PT, R3.reuse, UR9, RZ ;  /* 0x0000000903117c10 */ /* 0x042fe4000fffe0ff */
[----:B------:R-:W-:Y:S02]  /*1960*/  VIADDMNMX R11, R3, UR4, RZ, !PT ;  /* 0x00000004030b7c46 */ /* 0x000fe4000f8001ff */
[----:B------:R-:W-:Y:S02]  /*1970*/  VIMNMX R13, PT, PT, R4, R17, PT ;  /* 0x00000011040d7248 */ /* 0x000fe40003fe0100 */
[C---:B------:R-:W-:Y:S02]  /*1980*/  IADD3 R11, PT, PT, R0.reuse, R11, RZ ;  /* 0x0000000b000b7210 */ /* 0x040fe40007ffe0ff */
[----:B------:R-:W-:-:S05]  /*1990*/  IADD3 R13, PT, PT, R0, R13, RZ ;  /* 0x0000000d000d7210 */ /* 0x000fca0007ffe0ff */
[----:B0-----:R-:W-:-:S04]  /*19a0*/  IMAD.WIDE R14, R13, 0x4, R8 ;  /* 0x000000040d0e7825 */ /* 0x001fc800078e0208 */
[----:B------:R-:W-:Y:S02]  /*19b0*/  IMAD.WIDE R12, R11, 0x4, R8 ;  /* 0x000000040b0c7825 */ /* 0x000fe400078e0208 */
[----:B------:R-:W2:Y:S04]  /*19c0*/  LDG.E R14, desc[UR10][R14.64] ;  /* 0x0000000a0e0e7981 */ /* 0x000ea8000c1e1900 */
[----:B------:R-:W3:Y:S01]  /*19d0*/  LDG.E R12, desc[UR10][R12.64] ;  /* 0x0000000a0c0c7981 */ /* 0x000ee2000c1e1900 */
[----:B------:R-:W-:Y:S01]  /*19e0*/  VIADDMNMX R17, R17, 0x1, R4, PT ;  /* 0x0000000111117846 */ /* 0x000fe20003800104 */
[C---:B------:R-:W-:Y:S01]  /*19f0*/  IMAD.WIDE R10, R3.reuse, 0x4, R6 ;  /* 0x00000004030a7825 */ /* 0x040fe200078e0206 */
[----:B------:R-:W-:-:S03]  /*1a00*/  VIADDMNMX R19, R3, -UR9, RZ, !PT ;  /* 0x8000000903137c46 */ /* 0x000fc6000f8001ff */
[C---:B------:R-:W-:Y:S01]  /*1a10*/  IMAD.IADD R17, R0.reuse, 0x1, R17 ;  /* 0x0000000100117824 */ /* 0x040fe200078e0211 */
[----:B------:R-:W-:-:S03]  /*1a20*/  IADD3 R21, PT, PT, R0, R19, RZ ;  /* 0x0000001300157210 */ /* 0x000fc60007ffe0ff */
[----:B------:R-:W-:-:S04]  /*1a30*/  IMAD.WIDE R16, R17, 0x4, R8 ;  /* 0x0000000411107825 */ /* 0x000fc800078e0208 */
[----:B------:R-:W-:-:S04]  /*1a40*/  IMAD.WIDE R8, R21, 0x4, R8 ;  /* 0x0000000415087825 */ /* 0x000fc800078e0208 */
[----:B--2---:R-:W-:-:S04]  /*1a50*/  FADD R5, R5, R14 ;  /* 0x0000000e05057221 */ /* 0x004fc80000000000 */
[----:B---3--:R-:W-:-:S04]  /*1a60*/  FADD R5, R5, -R12 ;  /* 0x8000000c05057221 */ /* 0x008fc80000000000 */
[----:B------:R-:W-:-:S05]  /*1a70*/  FMUL R19, R5, R2 ;  /* 0x0000000205137220 */ /* 0x000fca0000400000 */
[----:B------:R2:W-:Y:S04]  /*1a80*/  STG.E desc[UR10][R10.64], R19 ;  /* 0x000000130a007986 */ /* 0x0005e8000c10190a */
[----:B------:R-:W3:Y:S04]  /*1a90*/  LDG.E R16, desc[UR10][R16.64] ;  /* 0x0000000a10107981 */ /* 0x000ee8000c1e1900 */
[----:B------:R-:W4:Y:S01]  /*1aa0*/  LDG.E R8, desc[UR10][R8.64] ;  /* 0x0000000a08087981 */ /* 0x000f22000c1e1900 */
[----:B------:R-:W-:Y:S01]  /*1ab0*/  IADD3 R3, PT, PT, R3, 0x2, RZ ;  /* 0x0000000203037810 */ /* 0x000fe20007ffe0ff */
[----:B---3--:R-:W-:-:S04]  /*1ac0*/  FADD R5, R5, R16 ;  /* 0x0000001005057221 */ /* 0x008fc80000000000 */
[----:B----4-:R-:W-:-:S04]  /*1ad0*/  FADD R5, R5, -R8 ;  /* 0x8000000805057221 */ /* 0x010fc80000000000 */
[----:B------:R-:W-:-:S05]  /*1ae0*/  FMUL R13, R5, R2 ;  /* 0x00000002050d7220 */ /* 0x000fca0000400000 */
[----:B------:R2:W-:Y:S02]  /*1af0*/  STG.E desc[UR10][R10.64+0x4], R13 ;  /* 0x0000040d0a007986 */ /* 0x0005e4000c10190a */
.L_x_25:
[----:B------:R-:W-:Y:S05]  /*1b00*/  @P1 EXIT ;  /* 0x000000000000194d */ /* 0x000fea0003800000 */
[----:B-12---:R-:W1:Y:S01]  /*1b10*/  LDC.64 R10, c[0x0][0x380] ;  /* 0x0000e000ff0a7b82 */ /* 0x006e620000000a00 */
[C---:B0-----:R-:W-:Y:S02]  /*1b20*/  VIADDMNMX R9, R3.reuse, UR9, R4, PT ;  /* 0x0000000903097c46 */ /* 0x041fe4000b800104 */
[----:B------:R-:W-:Y:S02]  /*1b30*/  VIADDMNMX R13, R3, UR4, RZ, !PT ;  /* 0x00000004030d7c46 */ /* 0x000fe4000f8001ff */
[C---:B------:R-:W-:Y:S02]  /*1b40*/  IADD3 R9, PT, PT, R0.reuse, R9, RZ ;  /* 0x0000000900097210 */ /* 0x040fe40007ffe0ff */
[----:B------:R-:W-:-:S03]  /*1b50*/  IADD3 R13, PT, PT, R0, R13, RZ ;  /* 0x0000000d000d7210 */ /* 0x000fc60007ffe0ff */
[----:B-1----:R-:W-:-:S04]  /*1b60*/  IMAD.WIDE R8, R9, 0x4, R10 ;  /* 0x0000000409087825 */ /* 0x002fc800078e020a */
[----:B------:R-:W-:Y:S02]  /*1b70*/  IMAD.WIDE R10, R13, 0x4, R10 ;  /* 0x000000040d0a7825 */ /* 0x000fe400078e020a */
[----:B------:R-:W2:Y:S04]  /*1b80*/  LDG.E R8, desc[UR10][R8.64] ;  /* 0x0000000a08087981 */ /* 0x000ea8000c1e1900 */
[----:B------:R-:W3:Y:S01]  /*1b90*/  LDG.E R10, desc[UR10][R10.64] ;  /* 0x0000000a0a0a7981 */ /* 0x000ee2000c1e1900 */
[----:B------:R-:W-:-:S04]  /*1ba0*/  IMAD.WIDE R6, R3, 0x4, R6 ;  /* 0x0000000403067825 */ /* 0x000fc800078e0206 */
[----:B--2---:R-:W-:-:S04]  /*1bb0*/  FADD R5, R8, R5 ;  /* 0x0000000508057221 */ /* 0x004fc80000000000 */
[----:B---3--:R-:W-:-:S04]  /*1bc0*/  FADD R5, R5, -R10 ;  /* 0x8000000a05057221 */ /* 0x008fc80000000000 */
[----:B------:R-:W-:-:S05]  /*1bd0*/  FMUL R5, R5, R2 ;  /* 0x0000000205057220 */ /* 0x000fca0000400000 */
[----:B------:R-:W-:Y:S01]  /*1be0*/  STG.E desc[UR10][R6.64], R5 ;  /* 0x0000000506007986 */ /* 0x000fe2000c10190a */
[----:B------:R-:W-:Y:S05]  /*1bf0*/  EXIT ;  /* 0x000000000000794d */ /* 0x000fea0003800000 */
        .weak           $__internal_1_$__cuda_sm20_rcp_rn_f32_slowpath
        .type           $__internal_1_$__cuda_sm20_rcp_rn_f32_slowpath,@function
        .size           $__internal_1_$__cuda_sm20_rcp_rn_f32_slowpath,(.L_x_31 - $__internal_1_$__cuda_sm20_rcp_rn_f32_slowpath)
$__internal_1_$__cuda_sm20_rcp_rn_f32_slowpath:
[----:B------:R-:W-:-:S05]  /*1c00*/  IMAD.SHL.U32 R3, R2, 0x2, RZ ;  /* 0x0000000202037824 */ /* 0x000fca00078e00ff */
        /* <DEDUP_REMOVED lines=14> */
.L_x_26:
        /* <DEDUP_REMOVED lines=26> */
[----:B------:R-:W-:-:S05]  /*1e90*/  SEL R5, RZ, 0x1, !P0 ;  /* 0x00000001ff057807 */ /* 0x000fca0004000000 */
[----:B------:R-:W-:-:S05]  /*1ea0*/  IMAD.MOV R5, RZ, RZ, -R5 ;  /* 0x000000ffff057224 */ /* 0x000fca00078e0a05 */
[----:B------:R-:W-:-:S13]  /*1eb0*/  ISETP.GE.AND P0, PT, R5, RZ, PT ;  /* 0x000000ff0500720c */ /* 0x000fda0003f06270 */
[----:B------:R-:W-:-:S04]  /*1ec0*/  @!P0 IADD3 R3, PT, PT, R3, 0x1, RZ ;  /* 0x0000000103038810 */ /* 0x000fc80007ffe0ff */
[----:B------:R-:W-:-:S04]  /*1ed0*/  @!P1 SHF.L.U32 R3, R3, 0x1, RZ ;  /* 0x0000000103039819 */ /* 0x000fc800000006ff */
[----:B------:R-:W-:Y:S01]  /*1ee0*/  LOP3.LUT R3, R3, 0x80000000, R2, 0xf8, !PT ;  /* 0x8000000003037812 */ /* 0x000fe200078ef802 */
[----:B------:R-:W-:Y:S06]  /*1ef0*/  BRA `(.L_x_27) ;  /* 0x0000000000047947 */ /* 0x000fec0003800000 */
.L_x_28:
[----:B------:R0:W1:Y:S02]  /*1f00*/  MUFU.RCP R3, R2 ;  /* 0x0000000200037308 */ /* 0x0000640000001000 */
.L_x_27:
[----:B------:R-:W-:-:S04]  /*1f10*/  HFMA2 R5, -RZ, RZ, 0, 0 ;  /* 0x00000000ff057431 */ /* 0x000fc800000001ff */
[----:B0123--:R-:W-:Y:S05]  /*1f20*/  RET.REL.NODEC R4 `(_Z21box_filter_horizontalPKfPfiii) ;  /* 0xffffffe004347950 */ /* 0x00ffea0003c3ffff */
.L_x_29:
        /* <DEDUP_REMOVED lines=13> */
.L_x_31:


//--------------------- .nv.shared.reserved.0     --------------------------
	.section	.nv.shared.reserved.0,"aw",@nobits
	.weak		__nv_reservedSMEM_offset_0_alias
	.size		__nv_reservedSMEM_offset_0_alias, 0, 64
	.other		__nv_reservedSMEM_offset_0_alias,@"STO_CUDA_RESERVED_SHARED STV_DEFAULT"
__nv_reservedSMEM_offset_0_alias:
	.zero		0
	.zero		64


//--------------------- .nv.constant0._Z19box_filter_verticalPKfPfiii --------------------------
	.section	.nv.constant0._Z19box_filter_verticalPKfPfiii,"a",@progbits
	.sectionflags	@""
	.align	4
.nv.constant0._Z19box_filter_verticalPKfPfiii:
	.zero		924


//--------------------- .nv.constant0._Z21box_filter_horizontalPKfPfiii --------------------------
	.section	.nv.constant0._Z21box_filter_horizontalPKfPfiii,"a",@progbits
	.sectionflags	@""
	.align	4
.nv.constant0._Z21box_filter_horizontalPKfPfiii:
	.zero		924


//--------------------- SYMBOLS --------------------------

	.type		.nv.reservedSmem.offset0,@object
	.size		.nv.reservedSmem.offset0,0x4
